//
// Generated by NVIDIA NVVM Compiler
//
// Compiler Build ID: CL-36424714
// Cuda compilation tools, release 13.0, V13.0.88
// Based on NVVM 20.0.0
//

.version 9.0
.target sm_100
.address_size 64

	// .globl	_Z20variablePhiloxKernelPKmPmmiijjiPKj

.visible .entry _Z20variablePhiloxKernelPKmPmmiijjiPKj(
	.param .u64 .ptr .align 1 _Z20variablePhiloxKernelPKmPmmiijjiPKj_param_0,
	.param .u64 .ptr .align 1 _Z20variablePhiloxKernelPKmPmmiijjiPKj_param_1,
	.param .u64 _Z20variablePhiloxKernelPKmPmmiijjiPKj_param_2,
	.param .u32 _Z20variablePhiloxKernelPKmPmmiijjiPKj_param_3,
	.param .u32 _Z20variablePhiloxKernelPKmPmmiijjiPKj_param_4,
	.param .u32 _Z20variablePhiloxKernelPKmPmmiijjiPKj_param_5,
	.param .u32 _Z20variablePhiloxKernelPKmPmmiijjiPKj_param_6,
	.param .u32 _Z20variablePhiloxKernelPKmPmmiijjiPKj_param_7,
	.param .u64 .ptr .align 1 _Z20variablePhiloxKernelPKmPmmiijjiPKj_param_8
)
{
	.reg .pred 	%p<20>;
	.reg .b32 	%r<417>;
	.reg .b64 	%rd<100>;

	ld.param.u64 	%rd10, [_Z20variablePhiloxKernelPKmPmmiijjiPKj_param_0];
	ld.param.u64 	%rd11, [_Z20variablePhiloxKernelPKmPmmiijjiPKj_param_1];
	ld.param.u64 	%rd12, [_Z20variablePhiloxKernelPKmPmmiijjiPKj_param_2];
	ld.param.u32 	%r73, [_Z20variablePhiloxKernelPKmPmmiijjiPKj_param_3];
	ld.param.u32 	%r74, [_Z20variablePhiloxKernelPKmPmmiijjiPKj_param_4];
	ld.param.u32 	%r75, [_Z20variablePhiloxKernelPKmPmmiijjiPKj_param_5];
	ld.param.u32 	%r76, [_Z20variablePhiloxKernelPKmPmmiijjiPKj_param_6];
	ld.param.u32 	%r77, [_Z20variablePhiloxKernelPKmPmmiijjiPKj_param_7];
	ld.param.u64 	%rd13, [_Z20variablePhiloxKernelPKmPmmiijjiPKj_param_8];
	cvta.to.global.u64 	%rd1, %rd13;
	mov.u32 	%r78, %ctaid.x;
	mov.u32 	%r79, %ntid.x;
	mov.u32 	%r80, %tid.x;
	mad.lo.s32 	%r81, %r78, %r79, %r80;
	cvt.u64.u32 	%rd2, %r81;
	setp.le.u64 	%p1, %rd12, %rd2;
	@%p1 bra 	$L__BB0_26;
	cvta.to.global.u64 	%rd14, %rd10;
	shl.b64 	%rd15, %rd2, 3;
	add.s64 	%rd16, %rd14, %rd15;
	ld.global.u64 	%rd17, [%rd16];
	cvt.u64.u32 	%rd3, %r74;
	shr.u64 	%rd18, %rd17, %r74;
	cvt.u32.u64 	%r82, %rd18;
	and.b32  	%r415, %r75, %r82;
	cvt.u32.u64 	%r83, %rd17;
	and.b32  	%r416, %r76, %r83;
	setp.lt.s32 	%p2, %r77, 1;
	@%p2 bra 	$L__BB0_25;
	sub.s32 	%r3, %r74, %r73;
	setp.lt.s32 	%p3, %r3, 0;
	neg.s32 	%r4, %r3;
	@%p3 bra 	$L__BB0_14;
	and.b32  	%r5, %r77, 7;
	setp.lt.u32 	%p12, %r77, 8;
	mov.b32 	%r389, 0;
	@%p12 bra 	$L__BB0_6;
	and.b32  	%r389, %r77, 2147483640;
	neg.s32 	%r379, %r389;
	add.s64 	%rd98, %rd1, 16;
$L__BB0_5:
	.pragma "nounroll";
	cvt.u64.u32 	%rd55, %r415;
	mul.lo.s64 	%rd56, %rd55, -3263064605168079213;
	{ .reg .b32 tmp; mov.b64 {tmp, %r233}, %rd56; }
	cvt.u32.u64 	%r234, %rd56;
	shl.b32 	%r235, %r234, %r3;
	shr.u32 	%r236, %r416, %r73;
	or.b32  	%r237, %r235, %r236;
	ld.global.u32 	%r238, [%rd98+-16];
	xor.b32  	%r239, %r238, %r233;
	xor.b32  	%r240, %r239, %r416;
	and.b32  	%r241, %r240, %r75;
	and.b32  	%r242, %r237, %r76;
	cvt.u64.u32 	%rd57, %r241;
	mul.lo.s64 	%rd58, %rd57, -3263064605168079213;
	{ .reg .b32 tmp; mov.b64 {tmp, %r243}, %rd58; }
	cvt.u32.u64 	%r244, %rd58;
	shl.b32 	%r245, %r244, %r3;
	shr.u32 	%r246, %r242, %r73;
	or.b32  	%r247, %r245, %r246;
	ld.global.u32 	%r248, [%rd98+-12];
	xor.b32  	%r249, %r248, %r243;
	xor.b32  	%r250, %r249, %r242;
	and.b32  	%r251, %r250, %r75;
	and.b32  	%r252, %r247, %r76;
	cvt.u64.u32 	%rd59, %r251;
	mul.lo.s64 	%rd60, %rd59, -3263064605168079213;
	{ .reg .b32 tmp; mov.b64 {tmp, %r253}, %rd60; }
	cvt.u32.u64 	%r254, %rd60;
	shl.b32 	%r255, %r254, %r3;
	shr.u32 	%r256, %r252, %r73;
	or.b32  	%r257, %r255, %r256;
	ld.global.u32 	%r258, [%rd98+-8];
	xor.b32  	%r259, %r258, %r253;
	xor.b32  	%r260, %r259, %r252;
	and.b32  	%r261, %r260, %r75;
	and.b32  	%r262, %r257, %r76;
	cvt.u64.u32 	%rd61, %r261;
	mul.lo.s64 	%rd62, %rd61, -3263064605168079213;
	{ .reg .b32 tmp; mov.b64 {tmp, %r263}, %rd62; }
	cvt.u32.u64 	%r264, %rd62;
	shl.b32 	%r265, %r264, %r3;
	shr.u32 	%r266, %r262, %r73;
	or.b32  	%r267, %r265, %r266;
	ld.global.u32 	%r268, [%rd98+-4];
	xor.b32  	%r269, %r268, %r263;
	xor.b32  	%r270, %r269, %r262;
	and.b32  	%r271, %r270, %r75;
	and.b32  	%r272, %r267, %r76;
	cvt.u64.u32 	%rd63, %r271;
	mul.lo.s64 	%rd64, %rd63, -3263064605168079213;
	{ .reg .b32 tmp; mov.b64 {tmp, %r273}, %rd64; }
	cvt.u32.u64 	%r274, %rd64;
	shl.b32 	%r275, %r274, %r3;
	shr.u32 	%r276, %r272, %r73;
	or.b32  	%r277, %r275, %r276;
	ld.global.u32 	%r278, [%rd98];
	xor.b32  	%r279, %r278, %r273;
	xor.b32  	%r280, %r279, %r272;
	and.b32  	%r281, %r280, %r75;
	and.b32  	%r282, %r277, %r76;
	cvt.u64.u32 	%rd65, %r281;
	mul.lo.s64 	%rd66, %rd65, -3263064605168079213;
	{ .reg .b32 tmp; mov.b64 {tmp, %r283}, %rd66; }
	cvt.u32.u64 	%r284, %rd66;
	shl.b32 	%r285, %r284, %r3;
	shr.u32 	%r286, %r282, %r73;
	or.b32  	%r287, %r285, %r286;
	ld.global.u32 	%r288, [%rd98+4];
	xor.b32  	%r289, %r288, %r283;
	xor.b32  	%r290, %r289, %r282;
	and.b32  	%r291, %r290, %r75;
	and.b32  	%r292, %r287, %r76;
	cvt.u64.u32 	%rd67, %r291;
	mul.lo.s64 	%rd68, %rd67, -3263064605168079213;
	{ .reg .b32 tmp; mov.b64 {tmp, %r293}, %rd68; }
	cvt.u32.u64 	%r294, %rd68;
	shl.b32 	%r295, %r294, %r3;
	shr.u32 	%r296, %r292, %r73;
	or.b32  	%r297, %r295, %r296;
	ld.global.u32 	%r298, [%rd98+8];
	xor.b32  	%r299, %r298, %r293;
	xor.b32  	%r300, %r299, %r292;
	and.b32  	%r301, %r300, %r75;
	and.b32  	%r302, %r297, %r76;
	cvt.u64.u32 	%rd69, %r301;
	mul.lo.s64 	%rd70, %rd69, -3263064605168079213;
	{ .reg .b32 tmp; mov.b64 {tmp, %r303}, %rd70; }
	cvt.u32.u64 	%r304, %rd70;
	shl.b32 	%r305, %r304, %r3;
	shr.u32 	%r306, %r302, %r73;
	or.b32  	%r307, %r305, %r306;
	ld.global.u32 	%r308, [%rd98+12];
	xor.b32  	%r309, %r308, %r303;
	xor.b32  	%r310, %r309, %r302;
	and.b32  	%r415, %r310, %r75;
	and.b32  	%r416, %r307, %r76;
	add.s32 	%r379, %r379, 8;
	add.s64 	%rd98, %rd98, 32;
	setp.ne.s32 	%p13, %r379, 0;
	@%p13 bra 	$L__BB0_5;
$L__BB0_6:
	setp.eq.s32 	%p14, %r5, 0;
	@%p14 bra 	$L__BB0_25;
	and.b32  	%r19, %r77, 3;
	setp.lt.u32 	%p15, %r5, 4;
	@%p15 bra 	$L__BB0_9;
	cvt.u64.u32 	%rd71, %r415;
	mul.lo.s64 	%rd72, %rd71, -3263064605168079213;
	{ .reg .b32 tmp; mov.b64 {tmp, %r312}, %rd72; }
	cvt.u32.u64 	%r313, %rd72;
	shl.b32 	%r314, %r313, %r3;
	shr.u32 	%r315, %r416, %r73;
	or.b32  	%r316, %r314, %r315;
	mul.wide.u32 	%rd73, %r389, 4;
	add.s64 	%rd74, %rd1, %rd73;
	ld.global.u32 	%r317, [%rd74];
	xor.b32  	%r318, %r317, %r312;
	xor.b32  	%r319, %r318, %r416;
	and.b32  	%r320, %r319, %r75;
	and.b32  	%r321, %r316, %r76;
	cvt.u64.u32 	%rd75, %r320;
	mul.lo.s64 	%rd76, %rd75, -3263064605168079213;
	{ .reg .b32 tmp; mov.b64 {tmp, %r322}, %rd76; }
	cvt.u32.u64 	%r323, %rd76;
	shl.b32 	%r324, %r323, %r3;
	shr.u32 	%r325, %r321, %r73;
	or.b32  	%r326, %r324, %r325;
	ld.global.u32 	%r327, [%rd74+4];
	xor.b32  	%r328, %r327, %r322;
	xor.b32  	%r329, %r328, %r321;
	and.b32  	%r330, %r329, %r75;
	and.b32  	%r331, %r326, %r76;
	cvt.u64.u32 	%rd77, %r330;
	mul.lo.s64 	%rd78, %rd77, -3263064605168079213;
	{ .reg .b32 tmp; mov.b64 {tmp, %r332}, %rd78; }
	cvt.u32.u64 	%r333, %rd78;
	shl.b32 	%r334, %r333, %r3;
	shr.u32 	%r335, %r331, %r73;
	or.b32  	%r336, %r334, %r335;
	ld.global.u32 	%r337, [%rd74+8];
	xor.b32  	%r338, %r337, %r332;
	xor.b32  	%r339, %r338, %r331;
	and.b32  	%r340, %r339, %r75;
	and.b32  	%r341, %r336, %r76;
	cvt.u64.u32 	%rd79, %r340;
	mul.lo.s64 	%rd80, %rd79, -3263064605168079213;
	{ .reg .b32 tmp; mov.b64 {tmp, %r342}, %rd80; }
	cvt.u32.u64 	%r343, %rd80;
	shl.b32 	%r344, %r343, %r3;
	shr.u32 	%r345, %r341, %r73;
	or.b32  	%r346, %r344, %r345;
	ld.global.u32 	%r347, [%rd74+12];
	xor.b32  	%r348, %r347, %r342;
	xor.b32  	%r349, %r348, %r341;
	and.b32  	%r415, %r349, %r75;
	and.b32  	%r416, %r346, %r76;
	add.s32 	%r389, %r389, 4;
$L__BB0_9:
	setp.eq.s32 	%p16, %r19, 0;
	@%p16 bra 	$L__BB0_25;
	setp.eq.s32 	%p17, %r19, 1;
	@%p17 bra 	$L__BB0_12;
	cvt.u64.u32 	%rd81, %r415;
	mul.lo.s64 	%rd82, %rd81, -3263064605168079213;
	{ .reg .b32 tmp; mov.b64 {tmp, %r351}, %rd82; }
	cvt.u32.u64 	%r352, %rd82;
	shl.b32 	%r353, %r352, %r3;
	shr.u32 	%r354, %r416, %r73;
	or.b32  	%r355, %r353, %r354;
	mul.wide.u32 	%rd83, %r389, 4;
	add.s64 	%rd84, %rd1, %rd83;
	ld.global.u32 	%r356, [%rd84];
	xor.b32  	%r357, %r356, %r351;
	xor.b32  	%r358, %r357, %r416;
	and.b32  	%r359, %r358, %r75;
	and.b32  	%r360, %r355, %r76;
	cvt.u64.u32 	%rd85, %r359;
	mul.lo.s64 	%rd86, %rd85, -3263064605168079213;
	{ .reg .b32 tmp; mov.b64 {tmp, %r361}, %rd86; }
	cvt.u32.u64 	%r362, %rd86;
	shl.b32 	%r363, %r362, %r3;
	shr.u32 	%r364, %r360, %r73;
	or.b32  	%r365, %r363, %r364;
	ld.global.u32 	%r366, [%rd84+4];
	xor.b32  	%r367, %r366, %r361;
	xor.b32  	%r368, %r367, %r360;
	and.b32  	%r415, %r368, %r75;
	and.b32  	%r416, %r365, %r76;
	add.s32 	%r389, %r389, 2;
$L__BB0_12:
	and.b32  	%r369, %r77, 1;
	setp.eq.b32 	%p18, %r369, 1;
	not.pred 	%p19, %p18;
	@%p19 bra 	$L__BB0_25;
	cvt.u64.u32 	%rd87, %r415;
	mul.lo.s64 	%rd88, %rd87, -3263064605168079213;
	{ .reg .b32 tmp; mov.b64 {tmp, %r370}, %rd88; }
	cvt.u32.u64 	%r371, %rd88;
	shl.b32 	%r372, %r371, %r3;
	shr.u32 	%r373, %r416, %r73;
	or.b32  	%r374, %r372, %r373;
	mul.wide.u32 	%rd89, %r389, 4;
	add.s64 	%rd90, %rd1, %rd89;
	ld.global.u32 	%r375, [%rd90];
	xor.b32  	%r376, %r375, %r370;
	xor.b32  	%r377, %r376, %r416;
	and.b32  	%r415, %r377, %r75;
	and.b32  	%r416, %r374, %r76;
	bra.uni 	$L__BB0_25;
$L__BB0_14:
	and.b32  	%r38, %r77, 7;
	setp.lt.u32 	%p4, %r77, 8;
	mov.b32 	%r407, 0;
	@%p4 bra 	$L__BB0_17;
	and.b32  	%r407, %r77, 2147483640;
	neg.s32 	%r397, %r407;
	add.s64 	%rd99, %rd1, 16;
$L__BB0_16:
	.pragma "nounroll";
	cvt.u64.u32 	%rd19, %r415;
	mul.lo.s64 	%rd20, %rd19, -3263064605168079213;
	{ .reg .b32 tmp; mov.b64 {tmp, %r86}, %rd20; }
	cvt.u32.u64 	%r87, %rd20;
	shr.u32 	%r88, %r87, %r4;
	shl.b32 	%r89, %r416, %r4;
	or.b32  	%r90, %r88, %r89;
	ld.global.u32 	%r91, [%rd99+-16];
	xor.b32  	%r92, %r91, %r86;
	xor.b32  	%r93, %r92, %r416;
	and.b32  	%r94, %r93, %r75;
	and.b32  	%r95, %r90, %r76;
	cvt.u64.u32 	%rd21, %r94;
	mul.lo.s64 	%rd22, %rd21, -3263064605168079213;
	{ .reg .b32 tmp; mov.b64 {tmp, %r96}, %rd22; }
	cvt.u32.u64 	%r97, %rd22;
	shr.u32 	%r98, %r97, %r4;
	shl.b32 	%r99, %r95, %r4;
	or.b32  	%r100, %r98, %r99;
	ld.global.u32 	%r101, [%rd99+-12];
	xor.b32  	%r102, %r101, %r96;
	xor.b32  	%r103, %r102, %r95;
	and.b32  	%r104, %r103, %r75;
	and.b32  	%r105, %r100, %r76;
	cvt.u64.u32 	%rd23, %r104;
	mul.lo.s64 	%rd24, %rd23, -3263064605168079213;
	{ .reg .b32 tmp; mov.b64 {tmp, %r106}, %rd24; }
	cvt.u32.u64 	%r107, %rd24;
	shr.u32 	%r108, %r107, %r4;
	shl.b32 	%r109, %r105, %r4;
	or.b32  	%r110, %r108, %r109;
	ld.global.u32 	%r111, [%rd99+-8];
	xor.b32  	%r112, %r111, %r106;
	xor.b32  	%r113, %r112, %r105;
	and.b32  	%r114, %r113, %r75;
	and.b32  	%r115, %r110, %r76;
	cvt.u64.u32 	%rd25, %r114;
	mul.lo.s64 	%rd26, %rd25, -3263064605168079213;
	{ .reg .b32 tmp; mov.b64 {tmp, %r116}, %rd26; }
	cvt.u32.u64 	%r117, %rd26;
	shr.u32 	%r118, %r117, %r4;
	shl.b32 	%r119, %r115, %r4;
	or.b32  	%r120, %r118, %r119;
	ld.global.u32 	%r121, [%rd99+-4];
	xor.b32  	%r122, %r121, %r116;
	xor.b32  	%r123, %r122, %r115;
	and.b32  	%r124, %r123, %r75;
	and.b32  	%r125, %r120, %r76;
	cvt.u64.u32 	%rd27, %r124;
	mul.lo.s64 	%rd28, %rd27, -3263064605168079213;
	{ .reg .b32 tmp; mov.b64 {tmp, %r126}, %rd28; }
	cvt.u32.u64 	%r127, %rd28;
	shr.u32 	%r128, %r127, %r4;
	shl.b32 	%r129, %r125, %r4;
	or.b32  	%r130, %r128, %r129;
	ld.global.u32 	%r131, [%rd99];
	xor.b32  	%r132, %r131, %r126;
	xor.b32  	%r133, %r132, %r125;
	and.b32  	%r134, %r133, %r75;
	and.b32  	%r135, %r130, %r76;
	cvt.u64.u32 	%rd29, %r134;
	mul.lo.s64 	%rd30, %rd29, -3263064605168079213;
	{ .reg .b32 tmp; mov.b64 {tmp, %r136}, %rd30; }
	cvt.u32.u64 	%r137, %rd30;
	shr.u32 	%r138, %r137, %r4;
	shl.b32 	%r139, %r135, %r4;
	or.b32  	%r140, %r138, %r139;
	ld.global.u32 	%r141, [%rd99+4];
	xor.b32  	%r142, %r141, %r136;
	xor.b32  	%r143, %r142, %r135;
	and.b32  	%r144, %r143, %r75;
	and.b32  	%r145, %r140, %r76;
	cvt.u64.u32 	%rd31, %r144;
	mul.lo.s64 	%rd32, %rd31, -3263064605168079213;
	{ .reg .b32 tmp; mov.b64 {tmp, %r146}, %rd32; }
	cvt.u32.u64 	%r147, %rd32;
	shr.u32 	%r148, %r147, %r4;
	shl.b32 	%r149, %r145, %r4;
	or.b32  	%r150, %r148, %r149;
	ld.global.u32 	%r151, [%rd99+8];
	xor.b32  	%r152, %r151, %r146;
	xor.b32  	%r153, %r152, %r145;
	and.b32  	%r154, %r153, %r75;
	and.b32  	%r155, %r150, %r76;
	cvt.u64.u32 	%rd33, %r154;
	mul.lo.s64 	%rd34, %rd33, -3263064605168079213;
	{ .reg .b32 tmp; mov.b64 {tmp, %r156}, %rd34; }
	cvt.u32.u64 	%r157, %rd34;
	shr.u32 	%r158, %r157, %r4;
	shl.b32 	%r159, %r155, %r4;
	or.b32  	%r160, %r158, %r159;
	ld.global.u32 	%r161, [%rd99+12];
	xor.b32  	%r162, %r161, %r156;
	xor.b32  	%r163, %r162, %r155;
	and.b32  	%r415, %r163, %r75;
	and.b32  	%r416, %r160, %r76;
	add.s32 	%r397, %r397, 8;
	add.s64 	%rd99, %rd99, 32;
	setp.ne.s32 	%p5, %r397, 0;
	@%p5 bra 	$L__BB0_16;
$L__BB0_17:
	setp.eq.s32 	%p6, %r38, 0;
	@%p6 bra 	$L__BB0_25;
	and.b32  	%r52, %r77, 3;
	setp.lt.u32 	%p7, %r38, 4;
	@%p7 bra 	$L__BB0_20;
	cvt.u64.u32 	%rd35, %r415;
	mul.lo.s64 	%rd36, %rd35, -3263064605168079213;
	{ .reg .b32 tmp; mov.b64 {tmp, %r165}, %rd36; }
	cvt.u32.u64 	%r166, %rd36;
	shr.u32 	%r167, %r166, %r4;
	shl.b32 	%r168, %r416, %r4;
	or.b32  	%r169, %r167, %r168;
	mul.wide.u32 	%rd37, %r407, 4;
	add.s64 	%rd38, %rd1, %rd37;
	ld.global.u32 	%r170, [%rd38];
	xor.b32  	%r171, %r170, %r165;
	xor.b32  	%r172, %r171, %r416;
	and.b32  	%r173, %r172, %r75;
	and.b32  	%r174, %r169, %r76;
	cvt.u64.u32 	%rd39, %r173;
	mul.lo.s64 	%rd40, %rd39, -3263064605168079213;
	{ .reg .b32 tmp; mov.b64 {tmp, %r175}, %rd40; }
	cvt.u32.u64 	%r176, %rd40;
	shr.u32 	%r177, %r176, %r4;
	shl.b32 	%r178, %r174, %r4;
	or.b32  	%r179, %r177, %r178;
	ld.global.u32 	%r180, [%rd38+4];
	xor.b32  	%r181, %r180, %r175;
	xor.b32  	%r182, %r181, %r174;
	and.b32  	%r183, %r182, %r75;
	and.b32  	%r184, %r179, %r76;
	cvt.u64.u32 	%rd41, %r183;
	mul.lo.s64 	%rd42, %rd41, -3263064605168079213;
	{ .reg .b32 tmp; mov.b64 {tmp, %r185}, %rd42; }
	cvt.u32.u64 	%r186, %rd42;
	shr.u32 	%r187, %r186, %r4;
	shl.b32 	%r188, %r184, %r4;
	or.b32  	%r189, %r187, %r188;
	ld.global.u32 	%r190, [%rd38+8];
	xor.b32  	%r191, %r190, %r185;
	xor.b32  	%r192, %r191, %r184;
	and.b32  	%r193, %r192, %r75;
	and.b32  	%r194, %r189, %r76;
	cvt.u64.u32 	%rd43, %r193;
	mul.lo.s64 	%rd44, %rd43, -3263064605168079213;
	{ .reg .b32 tmp; mov.b64 {tmp, %r195}, %rd44; }
	cvt.u32.u64 	%r196, %rd44;
	shr.u32 	%r197, %r196, %r4;
	shl.b32 	%r198, %r194, %r4;
	or.b32  	%r199, %r197, %r198;
	ld.global.u32 	%r200, [%rd38+12];
	xor.b32  	%r201, %r200, %r195;
	xor.b32  	%r202, %r201, %r194;
	and.b32  	%r415, %r202, %r75;
	and.b32  	%r416, %r199, %r76;
	add.s32 	%r407, %r407, 4;
$L__BB0_20:
	setp.eq.s32 	%p8, %r52, 0;
	@%p8 bra 	$L__BB0_25;
	setp.eq.s32 	%p9, %r52, 1;
	@%p9 bra 	$L__BB0_23;
	cvt.u64.u32 	%rd45, %r415;
	mul.lo.s64 	%rd46, %rd45, -3263064605168079213;
	{ .reg .b32 tmp; mov.b64 {tmp, %r204}, %rd46; }
	cvt.u32.u64 	%r205, %rd46;
	shr.u32 	%r206, %r205, %r4;
	shl.b32 	%r207, %r416, %r4;
	or.b32  	%r208, %r206, %r207;
	mul.wide.u32 	%rd47, %r407, 4;
	add.s64 	%rd48, %rd1, %rd47;
	ld.global.u32 	%r209, [%rd48];
	xor.b32  	%r210, %r209, %r204;
	xor.b32  	%r211, %r210, %r416;
	and.b32  	%r212, %r211, %r75;
	and.b32  	%r213, %r208, %r76;
	cvt.u64.u32 	%rd49, %r212;
	mul.lo.s64 	%rd50, %rd49, -3263064605168079213;
	{ .reg .b32 tmp; mov.b64 {tmp, %r214}, %rd50; }
	cvt.u32.u64 	%r215, %rd50;
	shr.u32 	%r216, %r215, %r4;
	shl.b32 	%r217, %r213, %r4;
	or.b32  	%r218, %r216, %r217;
	ld.global.u32 	%r219, [%rd48+4];
	xor.b32  	%r220, %r219, %r214;
	xor.b32  	%r221, %r220, %r213;
	and.b32  	%r415, %r221, %r75;
	and.b32  	%r416, %r218, %r76;
	add.s32 	%r407, %r407, 2;
$L__BB0_23:
	and.b32  	%r222, %r77, 1;
	setp.eq.b32 	%p10, %r222, 1;
	not.pred 	%p11, %p10;
	@%p11 bra 	$L__BB0_25;
	cvt.u64.u32 	%rd51, %r415;
	mul.lo.s64 	%rd52, %rd51, -3263064605168079213;
	{ .reg .b32 tmp; mov.b64 {tmp, %r223}, %rd52; }
	cvt.u32.u64 	%r224, %rd52;
	shr.u32 	%r225, %r224, %r4;
	shl.b32 	%r226, %r416, %r4;
	or.b32  	%r227, %r225, %r226;
	mul.wide.u32 	%rd53, %r407, 4;
	add.s64 	%rd54, %rd1, %rd53;
	ld.global.u32 	%r228, [%rd54];
	xor.b32  	%r229, %r228, %r223;
	xor.b32  	%r230, %r229, %r416;
	and.b32  	%r415, %r230, %r75;
	and.b32  	%r416, %r227, %r76;
$L__BB0_25:
	cvt.u64.u32 	%rd91, %r415;
	cvt.u32.u64 	%r378, %rd3;
	shl.b64 	%rd92, %rd91, %r378;
	cvt.u64.u32 	%rd93, %r416;
	or.b64  	%rd94, %rd92, %rd93;
	cvta.to.global.u64 	%rd95, %rd11;
	add.s64 	%rd97, %rd95, %rd15;
	st.global.u64 	[%rd97], %rd94;
$L__BB0_26:
	ret;

}


// ===== COMPILED SASS (sm_100) =====

	.target	sm_100

	.elftype	@"ET_EXEC"


//--------------------- .note.nv.tkinfo           --------------------------
	.section	.note.nv.tkinfo,"",@"SHT_NOTE"
	.sectionflags	@"SHF_NOTE_NV_TKINFO"
	.tkinfo
        /*0018*/ 	.word	0x00000002
        /*0030*/ 	.string	""
        /*0030*/ 	.string	"ptxas"
        /*0030*/ 	.string	"Cuda compilation tools, release 13.0, V13.0.88"
        /*0030*/ 	.string	"Build cuda_13.0.r13.0/compiler.36424714_0"
        /*0030*/ 	.string	"-arch sm_100 -m 64 "



//--------------------- .note.nv.cuinfo           --------------------------
	.section	.note.nv.cuinfo,"",@"SHT_NOTE"
	.sectionflags	@"SHF_NOTE_NV_CUINFO"
        /*0018*/ 	.short	0x0002
        /*001a*/ 	.short	0x0064
        /*001c*/ 	.short	0x0082
	.zero		2


//--------------------- .nv.info                  --------------------------
	.section	.nv.info,"",@"SHT_CUDA_INFO"
	.align	4


	//----- nvinfo : EIATTR_REGCOUNT
	.align		4
        /*0000*/ 	.byte	0x04, 0x2f
        /*0002*/ 	.short	(.L_1 - .L_0)
	.align		4
.L_0:
        /*0004*/ 	.word	index@(_Z20variablePhiloxKernelPKmPmmiijjiPKj)
        /*0008*/ 	.word	0x00000019


	//----- nvinfo : EIATTR_FRAME_SIZE
	.align		4
.L_1:
        /*000c*/ 	.byte	0x04, 0x11
        /*000e*/ 	.short	(.L_3 - .L_2)
	.align		4
.L_2:
        /*0010*/ 	.word	index@(_Z20variablePhiloxKernelPKmPmmiijjiPKj)
        /*0014*/ 	.word	0x00000000


	//----- nvinfo : EIATTR_MIN_STACK_SIZE
	.align		4
.L_3:
        /*0018*/ 	.byte	0x04, 0x12
        /*001a*/ 	.short	(.L_5 - .L_4)
	.align		4
.L_4:
        /*001c*/ 	.word	index@(_Z20variablePhiloxKernelPKmPmmiijjiPKj)
        /*0020*/ 	.word	0x00000000
.L_5:


//--------------------- .nv.compat                --------------------------
	.section	.nv.compat,"",@"SHT_CUDA_COMPAT_INFO"
	.align	4
        /*0000*/ 	.byte	0x02, 0x09, 0x00, 0x00, 0x02, 0x02, 0x01, 0x00, 0x02, 0x05, 0x05, 0x00, 0x03, 0x07, 0x01, 0x01
        /*0010*/ 	.byte	0x02, 0x03, 0x00, 0x00, 0x02, 0x06, 0x01, 0x00, 0x04, 0x0b, 0x08, 0x00, 0x09, 0x00, 0x00, 0x00
        /*0020*/ 	.byte	0x00, 0x00, 0x00, 0x00


//--------------------- .nv.info._Z20variablePhiloxKernelPKmPmmiijjiPKj --------------------------
	.section	.nv.info._Z20variablePhiloxKernelPKmPmmiijjiPKj,"",@"SHT_CUDA_INFO"
	.sectionflags	@""
	.align	4


	//----- nvinfo : EIATTR_CUDA_API_VERSION
	.align		4
        /*0000*/ 	.byte	0x04, 0x37
        /*0002*/ 	.short	(.L_7 - .L_6)
.L_6:
        /*0004*/ 	.word	0x00000082


	//----- nvinfo : EIATTR_KPARAM_INFO
	.align		4
.L_7:
        /*0008*/ 	.byte	0x04, 0x17
        /*000a*/ 	.short	(.L_9 - .L_8)
.L_8:
        /*000c*/ 	.word	0x00000000
        /*0010*/ 	.short	0x0008
        /*0012*/ 	.short	0x0030
        /*0014*/ 	.byte	0x00, 0xf5, 0x21, 0x00


	//----- nvinfo : EIATTR_KPARAM_INFO
	.align		4
.L_9:
        /*0018*/ 	.byte	0x04, 0x17
        /*001a*/ 	.short	(.L_11 - .L_10)
.L_10:
        /*001c*/ 	.word	0x00000000
        /*0020*/ 	.short	0x0007
        /*0022*/ 	.short	0x0028
        /*0024*/ 	.byte	0x00, 0xf0, 0x11, 0x00


	//----- nvinfo : EIATTR_KPARAM_INFO
	.align		4
.L_11:
        /*0028*/ 	.byte	0x04, 0x17
        /*002a*/ 	.short	(.L_13 - .L_12)
.L_12:
        /*002c*/ 	.word	0x00000000
        /*0030*/ 	.short	0x0006
        /*0032*/ 	.short	0x0024
        /*0034*/ 	.byte	0x00, 0xf0, 0x11, 0x00


	//----- nvinfo : EIATTR_KPARAM_INFO
	.align		4
.L_13:
        /*0038*/ 	.byte	0x04, 0x17
        /*003a*/ 	.short	(.L_15 - .L_14)
.L_14:
        /*003c*/ 	.word	0x00000000
        /*0040*/ 	.short	0x0005
        /*0042*/ 	.short	0x0020
        /*0044*/ 	.byte	0x00, 0xf0, 0x11, 0x00


	//----- nvinfo : EIATTR_KPARAM_INFO
	.align		4
.L_15:
        /*0048*/ 	.byte	0x04, 0x17
        /*004a*/ 	.short	(.L_17 - .L_16)
.L_16:
        /*004c*/ 	.word	0x00000000
        /*0050*/ 	.short	0x0004
        /*0052*/ 	.short	0x001c
        /*0054*/ 	.byte	0x00, 0xf0, 0x11, 0x00


	//----- nvinfo : EIATTR_KPARAM_INFO
	.align		4
.L_17:
        /*0058*/ 	.byte	0x04, 0x17
        /*005a*/ 	.short	(.L_19 - .L_18)
.L_18:
        /*005c*/ 	.word	0x00000000
        /*0060*/ 	.short	0x0003
        /*0062*/ 	.short	0x0018
        /*0064*/ 	.byte	0x00, 0xf0, 0x11, 0x00


	//----- nvinfo : EIATTR_KPARAM_INFO
	.align		4
.L_19:
        /*0068*/ 	.byte	0x04, 0x17
        /*006a*/ 	.short	(.L_21 - .L_20)
.L_20:
        /*006c*/ 	.word	0x00000000
        /*0070*/ 	.short	0x0002
        /*0072*/ 	.short	0x0010
        /*0074*/ 	.byte	0x00, 0xf0, 0x21, 0x00


	//----- nvinfo : EIATTR_KPARAM_INFO
	.align		4
.L_21:
        /*0078*/ 	.byte	0x04, 0x17
        /*007a*/ 	.short	(.L_23 - .L_22)
.L_22:
        /*007c*/ 	.word	0x00000000
        /*0080*/ 	.short	0x0001
        /*0082*/ 	.short	0x0008
        /*0084*/ 	.byte	0x00, 0xf5, 0x21, 0x00


	//----- nvinfo : EIATTR_KPARAM_INFO
	.align		4
.L_23:
        /*0088*/ 	.byte	0x04, 0x17
        /*008a*/ 	.short	(.L_25 - .L_24)
.L_24:
        /*008c*/ 	.word	0x00000000
        /*0090*/ 	.short	0x0000
        /*0092*/ 	.short	0x0000
        /*0094*/ 	.byte	0x00, 0xf5, 0x21, 0x00


	//----- nvinfo : EIATTR_SPARSE_MMA_MASK
	.align		4
.L_25:
        /*0098*/ 	.byte	0x03, 0x50
        /*009a*/ 	.short	0x0000


	//----- nvinfo : EIATTR_MAXREG_COUNT
	.align		4
        /*009c*/ 	.byte	0x03, 0x1b
        /*009e*/ 	.short	0x00ff


	//----- nvinfo : EIATTR_MERCURY_ISA_VERSION
	.align		4
        /*00a0*/ 	.byte	0x03, 0x5f
        /*00a2*/ 	.short	0x0101


	//----- nvinfo : EIATTR_VRC_CTA_INIT_COUNT
	.align		4
        /*00a4*/ 	.byte	0x02, 0x4a
	.zero		1
	.zero		1


	//----- nvinfo : EIATTR_EXIT_INSTR_OFFSETS
	.align		4
        /*00a8*/ 	.byte	0x04, 0x1c
        /*00aa*/ 	.short	(.L_27 - .L_26)


	//   ....[0]....
.L_26:
        /*00ac*/ 	.word	0x00000080


	//   ....[1]....
        /*00b0*/ 	.word	0x000015b0


	//----- nvinfo : EIATTR_CBANK_PARAM_SIZE
	.align		4
.L_27:
        /*00b4*/ 	.byte	0x03, 0x19
        /*00b6*/ 	.short	0x0038


	//----- nvinfo : EIATTR_PARAM_CBANK
	.align		4
        /*00b8*/ 	.byte	0x04, 0x0a
        /*00ba*/ 	.short	(.L_29 - .L_28)
	.align		4
.L_28:
        /*00bc*/ 	.word	index@(.nv.constant0._Z20variablePhiloxKernelPKmPmmiijjiPKj)
        /*00c0*/ 	.short	0x0380
        /*00c2*/ 	.short	0x0038


	//----- nvinfo : EIATTR_SW_WAR
	.align		4
.L_29:
        /*00c4*/ 	.byte	0x04, 0x36
        /*00c6*/ 	.short	(.L_31 - .L_30)
.L_30:
        /*00c8*/ 	.word	0x00000008
.L_31:


//--------------------- .nv.callgraph             --------------------------
	.section	.nv.callgraph,"",@"SHT_CUDA_CALLGRAPH"
	.align	4
	.sectionentsize	8
	.align		4
        /*0000*/ 	.word	0x00000000
	.align		4
        /*0004*/ 	.word	0xffffffff
	.align		4
        /*0008*/ 	.word	0x00000000
	.align		4
        /*000c*/ 	.word	0xfffffffe
	.align		4
        /*0010*/ 	.word	0x00000000
	.align		4
        /*0014*/ 	.word	0xfffffffd
	.align		4
        /*0018*/ 	.word	0x00000000
	.align		4
        /*001c*/ 	.word	0xfffffffc


//--------------------- .text._Z20variablePhiloxKernelPKmPmmiijjiPKj --------------------------
	.section	.text._Z20variablePhiloxKernelPKmPmmiijjiPKj,"ax",@progbits
	.align	128
        .global         _Z20variablePhiloxKernelPKmPmmiijjiPKj
        .type           _Z20variablePhiloxKernelPKmPmmiijjiPKj,@function
        .size           _Z20variablePhiloxKernelPKmPmmiijjiPKj,(.L_x_10 - _Z20variablePhiloxKernelPKmPmmiijjiPKj)
        .other          _Z20variablePhiloxKernelPKmPmmiijjiPKj,@"STO_CUDA_ENTRY STV_DEFAULT"
_Z20variablePhiloxKernelPKmPmmiijjiPKj:
.text._Z20variablePhiloxKernelPKmPmmiijjiPKj:
[----:B------:R-:W-:Y:S01]  /*0000*/  LDC R1, c[0x0][0x37c] ;  /* 0x0000df00ff017b82 */ /* 0x000fe20000000800 */
[----:B------:R-:W0:Y:S07]  /*0010*/  S2R R3, SR_TID.X ;  /* 0x0000000000037919 */ /* 0x000e2e0000002100 */
[----:B------:R-:W0:Y:S01]  /*0020*/  S2UR UR4, SR_CTAID.X ;  /* 0x00000000000479c3 */ /* 0x000e220000002500 */
[----:B------:R-:W1:Y:S07]  /*0030*/  LDCU.64 UR6, c[0x0][0x390] ;  /* 0x00007200ff0677ac */ /* 0x000e6e0008000a00 */
[----:B------:R-:W0:Y:S02]  /*0040*/  LDC R4, c[0x0][0x360] ;  /* 0x0000d800ff047b82 */ /* 0x000e240000000800 */
[----:B0-----:R-:W-:-:S05]  /*0050*/  IMAD R4, R4, UR4, R3 ;  /* 0x0000000404047c24 */ /* 0x001fca000f8e0203 */
[----:B-1----:R-:W-:-:S04]  /*0060*/  ISETP.GE.U32.AND P0, PT, R4, UR6, PT ;  /* 0x0000000604007c0c */ /* 0x002fc8000bf06070 */
[----:B------:R-:W-:-:S13]  /*0070*/  ISETP.GE.U32.AND.EX P0, PT, RZ, UR7, PT, P0 ;  /* 0x00000007ff007c0c */ /* 0x000fda000bf06100 */
[----:B------:R-:W-:Y:S05]  /*0080*/  @P0 EXIT ;  /* 0x000000000000094d */ /* 0x000fea0003800000 */
[----:B------:R-:W0:Y:S01]  /*0090*/  LDCU.64 UR4, c[0x0][0x380] ;  /* 0x00007000ff0477ac */ /* 0x000e220008000a00 */
[----:B------:R-:W-:Y:S01]  /*00a0*/  IMAD.SHL.U32 R0, R4, 0x8, RZ ;  /* 0x0000000804007824 */ /* 0x000fe200078e00ff */
[----:B------:R-:W-:Y:S01]  /*00b0*/  SHF.R.U32.HI R4, RZ, 0x1d, R4 ;  /* 0x0000001dff047819 */ /* 0x000fe20000011604 */
[----:B------:R-:W1:Y:S01]  /*00c0*/  LDC R5, c[0x0][0x3a8] ;  /* 0x0000ea00ff057b82 */ /* 0x000e620000000800 */
[----:B------:R-:W2:Y:S01]  /*00d0*/  LDCU.64 UR8, c[0x0][0x358] ;  /* 0x00006b00ff0877ac */ /* 0x000ea20008000a00 */
[----:B------:R-:W3:Y:S01]  /*00e0*/  LDCU UR10, c[0x0][0x39c] ;  /* 0x00007380ff0a77ac */ /* 0x000ee20008000800 */
[----:B------:R-:W4:Y:S01]  /*00f0*/  LDCU.64 UR12, c[0x0][0x3a0] ;  /* 0x00007400ff0c77ac */ /* 0x000f220008000a00 */
[----:B0-----:R-:W-:-:S04]  /*0100*/  IADD3 R2, P0, PT, R0, UR4, RZ ;  /* 0x0000000400027c10 */ /* 0x001fc8000ff1e0ff */
[----:B------:R-:W-:-:S06]  /*0110*/  IADD3.X R3, PT, PT, R4, UR5, RZ, P0, !PT ;  /* 0x0000000504037c10 */ /* 0x000fcc00087fe4ff */
[----:B--2---:R-:W3:Y:S01]  /*0120*/  LDG.E.64 R2, desc[UR8][R2.64] ;  /* 0x0000000802027981 */ /* 0x004ee2000c1e1b00 */
[----:B-1----:R-:W-:Y:S02]  /*0130*/  ISETP.GE.AND P0, PT, R5, 0x1, PT ;  /* 0x000000010500780c */ /* 0x002fe40003f06270 */
[C---:B---3--:R-:W-:Y:S02]  /*0140*/  SHF.R.U64 R13, R2.reuse, UR10, R3 ;  /* 0x0000000a020d7c19 */ /* 0x048fe40008001203 */
[----:B----4-:R-:W-:Y:S02]  /*0150*/  LOP3.LUT R11, R2, UR13, RZ, 0xc0, !PT ;  /* 0x0000000d020b7c12 */ /* 0x010fe4000f8ec0ff */
[----:B------:R-:W-:-:S07]  /*0160*/  LOP3.LUT R13, R13, UR12, RZ, 0xc0, !PT ;  /* 0x0000000c0d0d7c12 */ /* 0x000fce000f8ec0ff */
[----:B------:R-:W-:Y:S05]  /*0170*/  @!P0 BRA `(.L_x_0) ;  /* 0x0000001000f08947 */ /* 0x000fea0003800000 */
[----:B------:R-:W0:Y:S02]  /*0180*/  LDCU UR11, c[0x0][0x398] ;  /* 0x00007300ff0b77ac */ /* 0x000e240008000800 */
[----:B0-----:R-:W-:-:S04]  /*0190*/  UIADD3 UR4, UPT, UPT, UR10, -UR11, URZ ;  /* 0x8000000b0a047290 */ /* 0x001fc8000fffe0ff */
[----:B------:R-:W-:-:S09]  /*01a0*/  UISETP.GE.AND UP0, UPT, UR4, URZ, UPT ;  /* 0x000000ff0400728c */ /* 0x000fd2000bf06270 */
[----:B------:R-:W-:Y:S05]  /*01b0*/  BRA.U !UP0, `(.L_x_1) ;  /* 0x0000000908747547 */ /* 0x000fea000b800000 */
[C---:B------:R-:W-:Y:S01]  /*01c0*/  ISETP.GE.U32.AND P1, PT, R5.reuse, 0x8, PT ;  /* 0x000000080500780c */ /* 0x040fe20003f26070 */
[----:B------:R-:W-:Y:S01]  /*01d0*/  IMAD.MOV.U32 R8, RZ, RZ, RZ ;  /* 0x000000ffff087224 */ /* 0x000fe200078e00ff */
[----:B------:R-:W-:-:S04]  /*01e0*/  LOP3.LUT R18, R5, 0x7, RZ, 0xc0, !PT ;  /* 0x0000000705127812 */ /* 0x000fc800078ec0ff */
[----:B------:R-:W-:-:S07]  /*01f0*/  ISETP.NE.AND P0, PT, R18, RZ, PT ;  /* 0x000000ff1200720c */ /* 0x000fce0003f05270 */
[----:B------:R-:W-:Y:S06]  /*0200*/  @!P1 BRA `(.L_x_2) ;  /* 0x0000000400309947 */ /* 0x000fec0003800000 */
[----:B------:R-:W0:Y:S01]  /*0210*/  LDCU.64 UR6, c[0x0][0x3b0] ;  /* 0x00007600ff0677ac */ /* 0x000e220008000a00 */
[----:B------:R-:W-:-:S05]  /*0220*/  LOP3.LUT R8, R5, 0x7ffffff8, RZ, 0xc0, !PT ;  /* 0x7ffffff805087812 */ /* 0x000fca00078ec0ff */
[----:B------:R-:W-:Y:S01]  /*0230*/  IMAD.MOV R17, RZ, RZ, -R8 ;  /* 0x000000ffff117224 */ /* 0x000fe200078e0a08 */
[----:B0-----:R-:W-:-:S04]  /*0240*/  UIADD3 UR5, UP0, UPT, UR6, 0x10, URZ ;  /* 0x0000001006057890 */ /* 0x001fc8000ff1e0ff */
[----:B------:R-:W-:Y:S02]  /*0250*/  UIADD3.X UR6, UPT, UPT, URZ, UR7, URZ, UP0, !UPT ;  /* 0x00000007ff067290 */ /* 0x000fe400087fe4ff */
[----:B------:R-:W-:-:S04]  /*0260*/  IMAD.U32 R2, RZ, RZ, UR5 ;  /* 0x00000005ff027e24 */ /* 0x000fc8000f8e00ff */
[----:B------:R-:W-:-:S07]  /*0270*/  IMAD.U32 R3, RZ, RZ, UR6 ;  /* 0x00000006ff037e24 */ /* 0x000fce000f8e00ff */
.L_x_3:
[----:B------:R-:W2:Y:S04]  /*0280*/  LDG.E R20, desc[UR8][R2.64+-0x10] ;  /* 0xfffff00802147981 */ /* 0x000ea8000c1e1900 */
[----:B------:R-:W3:Y:S04]  /*0290*/  LDG.E R22, desc[UR8][R2.64+-0xc] ;  /* 0xfffff40802167981 */ /* 0x000ee8000c1e1900 */
[----:B------:R-:W4:Y:S04]  /*02a0*/  LDG.E R16, desc[UR8][R2.64+-0x8] ;  /* 0xfffff80802107981 */ /* 0x000f28000c1e1900 */
[----:B------:R-:W5:Y:S04]  /*02b0*/  LDG.E R15, desc[UR8][R2.64+-0x4] ;  /* 0xfffffc08020f7981 */ /* 0x000f68000c1e1900 */
[----:B------:R-:W5:Y:S04]  /*02c0*/  LDG.E R14, desc[UR8][R2.64] ;  /* 0x00000008020e7981 */ /* 0x000f68000c1e1900 */
[----:B------:R-:W5:Y:S04]  /*02d0*/  LDG.E R12, desc[UR8][R2.64+0x4] ;  /* 0x00000408020c7981 */ /* 0x000f68000c1e1900 */
[----:B------:R-:W5:Y:S04]  /*02e0*/  LDG.E R10, desc[UR8][R2.64+0x8] ;  /* 0x00000808020a7981 */ /* 0x000f68000c1e1900 */
[----:B------:R0:W5:Y:S01]  /*02f0*/  LDG.E R9, desc[UR8][R2.64+0xc] ;  /* 0x00000c0802097981 */ /* 0x000162000c1e1900 */
[----:B------:R-:W-:-:S04]  /*0300*/  IMAD.WIDE.U32 R6, R13, -0x4e31916d, RZ ;  /* 0xb1ce6e930d067825 */ /* 0x000fc800078e00ff */
[----:B------:R-:W-:Y:S02]  /*0310*/  IMAD R13, R13, -0x2d48bbf9, R7 ;  /* 0xd2b744070d0d7824 */ /* 0x000fe400078e0207 */
[----:B------:R-:W-:Y:S01]  /*0320*/  VIADD R17, R17, 0x8 ;  /* 0x0000000811117836 */ /* 0x000fe20000000000 */
[----:B0-----:R-:W-:-:S04]  /*0330*/  IADD3 R2, P2, PT, R2, 0x20, RZ ;  /* 0x0000002002027810 */ /* 0x001fc80007f5e0ff */
[----:B------:R-:W-:Y:S01]  /*0340*/  ISETP.NE.AND P1, PT, R17, RZ, PT ;  /* 0x000000ff1100720c */ /* 0x000fe20003f25270 */
[----:B------:R-:W-:Y:S01]  /*0350*/  IMAD.X R3, RZ, RZ, R3, P2 ;  /* 0x000000ffff037224 */ /* 0x000fe200010e0603 */
[----:B--2---:R-:W-:Y:S02]  /*0360*/  LOP3.LUT R20, R11, R20, R13, 0x96, !PT ;  /* 0x000000140b147212 */ /* 0x004fe400078e960d */
[----:B------:R-:W-:Y:S02]  /*0370*/  SHF.L.U32 R13, R6, UR4, RZ ;  /* 0x00000004060d7c19 */ /* 0x000fe400080006ff */
[----:B------:R-:W-:Y:S02]  /*0380*/  LOP3.LUT R19, R20, UR12, RZ, 0xc0, !PT ;  /* 0x0000000c14137c12 */ /* 0x000fe4000f8ec0ff */
[----:B------:R-:W-:-:S03]  /*0390*/  SHF.R.U32.HI R20, RZ, UR11, R11 ;  /* 0x0000000bff147c19 */ /* 0x000fc6000801160b */
[----:B------:R-:W-:Y:S01]  /*03a0*/  IMAD.WIDE.U32 R6, R19, -0x4e31916d, RZ ;  /* 0xb1ce6e9313067825 */ /* 0x000fe200078e00ff */
[----:B------:R-:W-:-:S03]  /*03b0*/  LOP3.LUT R13, R13, UR13, R20, 0xc8, !PT ;  /* 0x0000000d0d0d7c12 */ /* 0x000fc6000f8ec814 */
[----:B------:R-:W-:Y:S01]  /*03c0*/  IMAD R19, R19, -0x2d48bbf9, R7 ;  /* 0xd2b7440713137824 */ /* 0x000fe200078e0207 */
[----:B------:R-:W-:Y:S02]  /*03d0*/  SHF.L.U32 R11, R6, UR4, RZ ;  /* 0x00000004060b7c19 */ /* 0x000fe400080006ff */
[----:B------:R-:W-:Y:S02]  /*03e0*/  SHF.R.U32.HI R20, RZ, UR11, R13 ;  /* 0x0000000bff147c19 */ /* 0x000fe4000801160d */
[----:B---3--:R-:W-:Y:S02]  /*03f0*/  LOP3.LUT R22, R13, R22, R19, 0x96, !PT ;  /* 0x000000160d167212 */ /* 0x008fe400078e9613 */
[----:B------:R-:W-:Y:S02]  /*0400*/  LOP3.LUT R11, R11, UR13, R20, 0xc8, !PT ;  /* 0x0000000d0b0b7c12 */ /* 0x000fe4000f8ec814 */
[----:B------:R-:W-:-:S05]  /*0410*/  LOP3.LUT R19, R22, UR12, RZ, 0xc0, !PT ;  /* 0x0000000c16137c12 */ /* 0x000fca000f8ec0ff */
[----:B------:R-:W-:-:S04]  /*0420*/  IMAD.WIDE.U32 R6, R19, -0x4e31916d, RZ ;  /* 0xb1ce6e9313067825 */ /* 0x000fc800078e00ff */
[----:B------:R-:W-:Y:S01]  /*0430*/  IMAD R19, R19, -0x2d48bbf9, R7 ;  /* 0xd2b7440713137824 */ /* 0x000fe200078e0207 */
[----:B------:R-:W-:-:S04]  /*0440*/  SHF.L.U32 R13, R6, UR4, RZ ;  /* 0x00000004060d7c19 */ /* 0x000fc800080006ff */
[----:B----4-:R-:W-:-:S04]  /*0450*/  LOP3.LUT R16, R11, R16, R19, 0x96, !PT ;  /* 0x000000100b107212 */ /* 0x010fc800078e9613 */
[----:B------:R-:W-:Y:S02]  /*0460*/  LOP3.LUT R19, R16, UR12, RZ, 0xc0, !PT ;  /* 0x0000000c10137c12 */ /* 0x000fe4000f8ec0ff */
[----:B------:R-:W-:-:S03]  /*0470*/  SHF.R.U32.HI R16, RZ, UR11, R11 ;  /* 0x0000000bff107c19 */ /* 0x000fc6000801160b */
[----:B------:R-:W-:Y:S01]  /*0480*/  IMAD.WIDE.U32 R6, R19, -0x4e31916d, RZ ;  /* 0xb1ce6e9313067825 */ /* 0x000fe200078e00ff */
[----:B------:R-:W-:-:S03]  /*0490*/  LOP3.LUT R16, R13, UR13, R16, 0xc8, !PT ;  /* 0x0000000d0d107c12 */ /* 0x000fc6000f8ec810 */
[----:B------:R-:W-:Y:S01]  /*04a0*/  IMAD R19, R19, -0x2d48bbf9, R7 ;  /* 0xd2b7440713137824 */ /* 0x000fe200078e0207 */
[----:B------:R-:W-:-:S04]  /*04b0*/  SHF.L.U32 R11, R6, UR4, RZ ;  /* 0x00000004060b7c19 */ /* 0x000fc800080006ff */
[----:B-----5:R-:W-:Y:S02]  /*04c0*/  LOP3.LUT R15, R16, R15, R19, 0x96, !PT ;  /* 0x0000000f100f7212 */ /* 0x020fe400078e9613 */
[----:B------:R-:W-:Y:S02]  /*04d0*/  SHF.R.U32.HI R16, RZ, UR11, R16 ;  /* 0x0000000bff107c19 */ /* 0x000fe40008011610 */
[----:B------:R-:W-:Y:S02]  /*04e0*/  LOP3.LUT R15, R15, UR12, RZ, 0xc0, !PT ;  /* 0x0000000c0f0f7c12 */ /* 0x000fe4000f8ec0ff */
[----:B------:R-:W-:-:S03]  /*04f0*/  LOP3.LUT R11, R11, UR13, R16, 0xc8, !PT ;  /* 0x0000000d0b0b7c12 */ /* 0x000fc6000f8ec810 */
[----:B------:R-:W-:-:S04]  /*0500*/  IMAD.WIDE.U32 R6, R15, -0x4e31916d, RZ ;  /* 0xb1ce6e930f067825 */ /* 0x000fc800078e00ff */
[----:B------:R-:W-:Y:S01]  /*0510*/  IMAD R15, R15, -0x2d48bbf9, R7 ;  /* 0xd2b744070f0f7824 */ /* 0x000fe200078e0207 */
[----:B------:R-:W-:-:S04]  /*0520*/  SHF.L.U32 R13, R6, UR4, RZ ;  /* 0x00000004060d7c19 */ /* 0x000fc800080006ff */
[----:B------:R-:W-:-:S04]  /*0530*/  LOP3.LUT R14, R11, R14, R15, 0x96, !PT ;  /* 0x0000000e0b0e7212 */ /* 0x000fc800078e960f */
[----:B------:R-:W-:Y:S02]  /*0540*/  LOP3.LUT R15, R14, UR12, RZ, 0xc0, !PT ;  /* 0x0000000c0e0f7c12 */ /* 0x000fe4000f8ec0ff */
[----:B------:R-:W-:-:S03]  /*0550*/  SHF.R.U32.HI R14, RZ, UR11, R11 ;  /* 0x0000000bff0e7c19 */ /* 0x000fc6000801160b */
[----:B------:R-:W-:Y:S01]  /*0560*/  IMAD.WIDE.U32 R6, R15, -0x4e31916d, RZ ;  /* 0xb1ce6e930f067825 */ /* 0x000fe200078e00ff */
[----:B------:R-:W-:-:S03]  /*0570*/  LOP3.LUT R13, R13, UR13, R14, 0xc8, !PT ;  /* 0x0000000d0d0d7c12 */ /* 0x000fc6000f8ec80e */
[----:B------:R-:W-:Y:S01]  /*0580*/  IMAD R15, R15, -0x2d48bbf9, R7 ;  /* 0xd2b744070f0f7824 */ /* 0x000fe200078e0207 */
[----:B------:R-:W-:-:S04]  /*0590*/  SHF.L.U32 R11, R6, UR4, RZ ;  /* 0x00000004060b7c19 */ /* 0x000fc800080006ff */
[----:B------:R-:W-:-:S04]  /*05a0*/  LOP3.LUT R12, R13, R12, R15, 0x96, !PT ;  /* 0x0000000c0d0c7212 */ /* 0x000fc800078e960f */
[----:B------:R-:W-:Y:S02]  /*05b0*/  LOP3.LUT R15, R12, UR12, RZ, 0xc0, !PT ;  /* 0x0000000c0c0f7c12 */ /* 0x000fe4000f8ec0ff */
[----:B------:R-:W-:-:S03]  /*05c0*/  SHF.R.U32.HI R12, RZ, UR11, R13 ;  /* 0x0000000bff0c7c19 */ /* 0x000fc6000801160d */
[----:B------:R-:W-:Y:S01]  /*05d0*/  IMAD.WIDE.U32 R6, R15, -0x4e31916d, RZ ;  /* 0xb1ce6e930f067825 */ /* 0x000fe200078e00ff */
[----:B------:R-:W-:-:S03]  /*05e0*/  LOP3.LUT R11, R11, UR13, R12, 0xc8, !PT ;  /* 0x0000000d0b0b7c12 */ /* 0x000fc6000f8ec80c */
[----:B------:R-:W-:-:S05]  /*05f0*/  IMAD R15, R15, -0x2d48bbf9, R7 ;  /* 0xd2b744070f0f7824 */ /* 0x000fca00078e0207 */
[----:B------:R-:W-:Y:S02]  /*0600*/  LOP3.LUT R10, R11, R10, R15, 0x96, !PT ;  /* 0x0000000a0b0a7212 */ /* 0x000fe400078e960f */
[----:B------:R-:W-:Y:S02]  /*0610*/  SHF.R.U32.HI R11, RZ, UR11, R11 ;  /* 0x0000000bff0b7c19 */ /* 0x000fe4000801160b */
[----:B------:R-:W-:Y:S02]  /*0620*/  LOP3.LUT R13, R10, UR12, RZ, 0xc0, !PT ;  /* 0x0000000c0a0d7c12 */ /* 0x000fe4000f8ec0ff */
[----:B------:R-:W-:-:S03]  /*0630*/  SHF.L.U32 R10, R6, UR4, RZ ;  /* 0x00000004060a7c19 */ /* 0x000fc600080006ff */
[----:B------:R-:W-:Y:S01]  /*0640*/  IMAD.WIDE.U32 R6, R13, -0x4e31916d, RZ ;  /* 0xb1ce6e930d067825 */ /* 0x000fe200078e00ff */
[----:B------:R-:W-:-:S03]  /*0650*/  LOP3.LUT R10, R10, UR13, R11, 0xc8, !PT ;  /* 0x0000000d0a0a7c12 */ /* 0x000fc6000f8ec80b */
[----:B------:R-:W-:Y:S01]  /*0660*/  IMAD R13, R13, -0x2d48bbf9, R7 ;  /* 0xd2b744070d0d7824 */ /* 0x000fe200078e0207 */
[----:B------:R-:W-:Y:S02]  /*0670*/  SHF.L.U32 R6, R6, UR4, RZ ;  /* 0x0000000406067c19 */ /* 0x000fe400080006ff */
[----:B------:R-:W-:Y:S02]  /*0680*/  SHF.R.U32.HI R11, RZ, UR11, R10 ;  /* 0x0000000bff0b7c19 */ /* 0x000fe4000801160a */
[----:B------:R-:W-:Y:S02]  /*0690*/  LOP3.LUT R9, R10, R9, R13, 0x96, !PT ;  /* 0x000000090a097212 */ /* 0x000fe400078e960d */
[----:B------:R-:W-:Y:S02]  /*06a0*/  LOP3.LUT R11, R6, UR13, R11, 0xc8, !PT ;  /* 0x0000000d060b7c12 */ /* 0x000fe4000f8ec80b */
[----:B------:R-:W-:Y:S01]  /*06b0*/  LOP3.LUT R13, R9, UR12, RZ, 0xc0, !PT ;  /* 0x0000000c090d7c12 */ /* 0x000fe2000f8ec0ff */
[----:B------:R-:W-:Y:S06]  /*06c0*/  @P1 BRA `(.L_x_3) ;  /* 0xfffffff800ec1947 */ /* 0x000fec000383ffff */
.L_x_2:
[----:B------:R-:W-:Y:S05]  /*06d0*/  @!P0 BRA `(.L_x_0) ;  /* 0x0000000c00988947 */ /* 0x000fea0003800000 */
[----:B------:R-:W-:Y:S02]  /*06e0*/  ISETP.GE.U32.AND P0, PT, R18, 0x4, PT ;  /* 0x000000041200780c */ /* 0x000fe40003f06070 */
[----:B------:R-:W-:-:S04]  /*06f0*/  LOP3.LUT R12, R5, 0x3, RZ, 0xc0, !PT ;  /* 0x00000003050c7812 */ /* 0x000fc800078ec0ff */
[----:B------:R-:W-:-:S07]  /*0700*/  ISETP.NE.AND P1, PT, R12, RZ, PT ;  /* 0x000000ff0c00720c */ /* 0x000fce0003f25270 */
[----:B------:R-:W-:Y:S06]  /*0710*/  @!P0 BRA `(.L_x_4) ;  /* 0x00000000008c8947 */ /* 0x000fec0003800000 */
[----:B------:R-:W0:Y:S02]  /*0720*/  LDC.64 R14, c[0x0][0x3b0] ;  /* 0x0000ec00ff0e7b82 */ /* 0x000e240000000a00 */
[----:B0-----:R-:W-:-:S05]  /*0730*/  IMAD.WIDE.U32 R14, R8, 0x4, R14 ;  /* 0x00000004080e7825 */ /* 0x001fca00078e000e */
[----:B------:R-:W2:Y:S04]  /*0740*/  LDG.E R10, desc[UR8][R14.64] ;  /* 0x000000080e0a7981 */ /* 0x000ea8000c1e1900 */
[----:B------:R-:W3:Y:S04]  /*0750*/  LDG.E R16, desc[UR8][R14.64+0x4] ;  /* 0x000004080e107981 */ /* 0x000ee8000c1e1900 */
[----:B------:R-:W4:Y:S04]  /*0760*/  LDG.E R7, desc[UR8][R14.64+0x8] ;  /* 0x000008080e077981 */ /* 0x000f28000c1e1900 */
[----:B------:R-:W5:Y:S01]  /*0770*/  LDG.E R6, desc[UR8][R14.64+0xc] ;  /* 0x00000c080e067981 */ /* 0x000f62000c1e1900 */
[----:B------:R-:W-:-:S04]  /*0780*/  IMAD.WIDE.U32 R2, R13, -0x4e31916d, RZ ;  /* 0xb1ce6e930d027825 */ /* 0x000fc800078e00ff */
[----:B------:R-:W-:Y:S01]  /*0790*/  IMAD R13, R13, -0x2d48bbf9, R3 ;  /* 0xd2b744070d0d7824 */ /* 0x000fe200078e0203 */
[----:B------:R-:W-:Y:S01]  /*07a0*/  SHF.L.U32 R9, R2, UR4, RZ ;  /* 0x0000000402097c19 */ /* 0x000fe200080006ff */
[----:B------:R-:W-:-:S03]  /*07b0*/  VIADD R8, R8, 0x4 ;  /* 0x0000000408087836 */ /* 0x000fc60000000000 */
[----:B--2---:R-:W-:-:S04]  /*07c0*/  LOP3.LUT R10, R11, R10, R13, 0x96, !PT ;  /* 0x0000000a0b0a7212 */ /* 0x004fc800078e960d */
[----:B------:R-:W-:Y:S02]  /*07d0*/  LOP3.LUT R13, R10, UR12, RZ, 0xc0, !PT ;  /* 0x0000000c0a0d7c12 */ /* 0x000fe4000f8ec0ff */
[----:B------:R-:W-:-:S03]  /*07e0*/  SHF.R.U32.HI R10, RZ, UR11, R11 ;  /* 0x0000000bff0a7c19 */ /* 0x000fc6000801160b */
[----:B------:R-:W-:Y:S01]  /*07f0*/  IMAD.WIDE.U32 R2, R13, -0x4e31916d, RZ ;  /* 0xb1ce6e930d027825 */ /* 0x000fe200078e00ff */
[----:B------:R-:W-:-:S03]  /*0800*/  LOP3.LUT R9, R9, UR13, R10, 0xc8, !PT ;  /* 0x0000000d09097c12 */ /* 0x000fc6000f8ec80a */
[----:B------:R-:W-:Y:S01]  /*0810*/  IMAD R13, R13, -0x2d48bbf9, R3 ;  /* 0xd2b744070d0d7824 */ /* 0x000fe200078e0203 */
[----:B------:R-:W-:-:S04]  /*0820*/  SHF.L.U32 R10, R2, UR4, RZ ;  /* 0x00000004020a7c19 */ /* 0x000fc800080006ff */
[----:B---3--:R-:W-:Y:S02]  /*0830*/  LOP3.LUT R16, R9, R16, R13, 0x96, !PT ;  /* 0x0000001009107212 */ /* 0x008fe400078e960d */
[----:B------:R-:W-:Y:S02]  /*0840*/  SHF.R.U32.HI R9, RZ, UR11, R9 ;  /* 0x0000000bff097c19 */ /* 0x000fe40008011609 */
[----:B------:R-:W-:Y:S02]  /*0850*/  LOP3.LUT R11, R16, UR12, RZ, 0xc0, !PT ;  /* 0x0000000c100b7c12 */ /* 0x000fe4000f8ec0ff */
[----:B------:R-:W-:-:S03]  /*0860*/  LOP3.LUT R10, R10, UR13, R9, 0xc8, !PT ;  /* 0x0000000d0a0a7c12 */ /* 0x000fc6000f8ec809 */
[----:B------:R-:W-:-:S04]  /*0870*/  IMAD.WIDE.U32 R2, R11, -0x4e31916d, RZ ;  /* 0xb1ce6e930b027825 */ /* 0x000fc800078e00ff */
[----:B------:R-:W-:-:S05]  /*0880*/  IMAD R11, R11, -0x2d48bbf9, R3 ;  /* 0xd2b744070b0b7824 */ /* 0x000fca00078e0203 */
[----:B----4-:R-:W-:Y:S02]  /*0890*/  LOP3.LUT R7, R10, R7, R11, 0x96, !PT ;  /* 0x000000070a077212 */ /* 0x010fe400078e960b */
        /* <DEDUP_REMOVED lines=8> */
[----:B-----5:R-:W-:Y:S02]  /*0920*/  LOP3.LUT R6, R7, R6, R9, 0x96, !PT ;  /* 0x0000000607067212 */ /* 0x020fe400078e9609 */
[----:B------:R-:W-:Y:S02]  /*0930*/  LOP3.LUT R11, R2, UR13, R11, 0xc8, !PT ;  /* 0x0000000d020b7c12 */ /* 0x000fe4000f8ec80b */
[----:B------:R-:W-:-:S07]  /*0940*/  LOP3.LUT R13, R6, UR12, RZ, 0xc0, !PT ;  /* 0x0000000c060d7c12 */ /* 0x000fce000f8ec0ff */
.L_x_4:
[----:B------:R-:W-:Y:S05]  /*0950*/  @!P1 BRA `(.L_x_0) ;  /* 0x0000000800f89947 */ /* 0x000fea0003800000 */
[----:B------:R-:W-:Y:S02]  /*0960*/  ISETP.NE.AND P0, PT, R12, 0x1, PT ;  /* 0x000000010c00780c */ /* 0x000fe40003f05270 */
[----:B------:R-:W-:-:S04]  /*0970*/  LOP3.LUT R5, R5, 0x1, RZ, 0xc0, !PT ;  /* 0x0000000105057812 */ /* 0x000fc800078ec0ff */
[----:B------:R-:W-:-:S07]  /*0980*/  ISETP.NE.U32.AND P1, PT, R5, 0x1, PT ;  /* 0x000000010500780c */ /* 0x000fce0003f25070 */
[----:B------:R-:W-:Y:S06]  /*0990*/  @!P0 BRA `(.L_x_5) ;  /* 0x00000000004c8947 */ /* 0x000fec0003800000 */
[----:B------:R-:W0:Y:S02]  /*09a0*/  LDC.64 R2, c[0x0][0x3b0] ;  /* 0x0000ec00ff027b82 */ /* 0x000e240000000a00 */
[----:B0-----:R-:W-:-:S05]  /*09b0*/  IMAD.WIDE.U32 R6, R8, 0x4, R2 ;  /* 0x0000000408067825 */ /* 0x001fca00078e0002 */
[----:B------:R-:W2:Y:S04]  /*09c0*/  LDG.E R5, desc[UR8][R6.64] ;  /* 0x0000000806057981 */ /* 0x000ea8000c1e1900 */
[----:B------:R-:W3:Y:S01]  /*09d0*/  LDG.E R12, desc[UR8][R6.64+0x4] ;  /* 0x00000408060c7981 */ /* 0x000ee2000c1e1900 */
[----:B------:R-:W-:-:S04]  /*09e0*/  IMAD.WIDE.U32 R2, R13, -0x4e31916d, RZ ;  /* 0xb1ce6e930d027825 */ /* 0x000fc800078e00ff */
[----:B------:R-:W-:Y:S02]  /*09f0*/  IMAD R10, R13, -0x2d48bbf9, R3 ;  /* 0xd2b744070d0a7824 */ /* 0x000fe400078e0203 */
[----:B------:R-:W-:-:S03]  /*0a00*/  VIADD R8, R8, 0x2 ;  /* 0x0000000208087836 */ /* 0x000fc60000000000 */
[----:B--2---:R-:W-:Y:S02]  /*0a10*/  LOP3.LUT R5, R11, R5, R10, 0x96, !PT ;  /* 0x000000050b057212 */ /* 0x004fe400078e960a */
        /* <DEDUP_REMOVED lines=8> */
[----:B---3--:R-:W-:Y:S02]  /*0aa0*/  LOP3.LUT R10, R5, R12, R10, 0x96, !PT ;  /* 0x0000000c050a7212 */ /* 0x008fe400078e960a */
[----:B------:R-:W-:Y:S02]  /*0ab0*/  LOP3.LUT R11, R2, UR13, R11, 0xc8, !PT ;  /* 0x0000000d020b7c12 */ /* 0x000fe4000f8ec80b */
[----:B------:R-:W-:-:S07]  /*0ac0*/  LOP3.LUT R13, R10, UR12, RZ, 0xc0, !PT ;  /* 0x0000000c0a0d7c12 */ /* 0x000fce000f8ec0ff */
.L_x_5:
[----:B------:R-:W-:Y:S05]  /*0ad0*/  @P1 BRA `(.L_x_0) ;  /* 0x0000000800981947 */ /* 0x000fea0003800000 */
[----:B------:R-:W0:Y:S02]  /*0ae0*/  LDC.64 R2, c[0x0][0x3b0] ;  /* 0x0000ec00ff027b82 */ /* 0x000e240000000a00 */
[----:B0-----:R-:W-:-:S06]  /*0af0*/  IMAD.WIDE.U32 R8, R8, 0x4, R2 ;  /* 0x0000000408087825 */ /* 0x001fcc00078e0002 */
[----:B------:R-:W2:Y:S01]  /*0b00*/  LDG.E R8, desc[UR8][R8.64] ;  /* 0x0000000808087981 */ /* 0x000ea2000c1e1900 */
[----:B------:R-:W-:-:S04]  /*0b10*/  IMAD.WIDE.U32 R2, R13, -0x4e31916d, RZ ;  /* 0xb1ce6e930d027825 */ /* 0x000fc800078e00ff */
[----:B------:R-:W-:Y:S01]  /*0b20*/  IMAD R13, R13, -0x2d48bbf9, R3 ;  /* 0xd2b744070d0d7824 */ /* 0x000fe200078e0203 */
[----:B------:R-:W-:Y:S02]  /*0b30*/  SHF.L.U32 R2, R2, UR4, RZ ;  /* 0x0000000402027c19 */ /* 0x000fe400080006ff */
[----:B------:R-:W-:Y:S02]  /*0b40*/  SHF.R.U32.HI R3, RZ, UR11, R11 ;  /* 0x0000000bff037c19 */ /* 0x000fe4000801160b */
[----:B--2---:R-:W-:Y:S02]  /*0b50*/  LOP3.LUT R13, R11, R8, R13, 0x96, !PT ;  /* 0x000000080b0d7212 */ /* 0x004fe400078e960d */
[----:B------:R-:W-:Y:S02]  /*0b60*/  LOP3.LUT R11, R2, UR13, R3, 0xc8, !PT ;  /* 0x0000000d020b7c12 */ /* 0x000fe4000f8ec803 */
[----:B------:R-:W-:Y:S01]  /*0b70*/  LOP3.LUT R13, R13, UR12, RZ, 0xc0, !PT ;  /* 0x0000000c0d0d7c12 */ /* 0x000fe2000f8ec0ff */
[----:B------:R-:W-:Y:S06]  /*0b80*/  BRA `(.L_x_0) ;  /* 0x00000008006c7947 */ /* 0x000fec0003800000 */
.L_x_1:
[C---:B------:R-:W-:Y:S01]  /*0b90*/  ISETP.GE.U32.AND P1, PT, R5.reuse, 0x8, PT ;  /* 0x000000080500780c */ /* 0x040fe20003f26070 */
[----:B------:R-:W-:Y:S01]  /*0ba0*/  UIADD3 UR4, UPT, UPT, -UR4, URZ, URZ ;  /* 0x000000ff04047290 */ /* 0x000fe2000fffe1ff */
[----:B------:R-:W-:Y:S01]  /*0bb0*/  LOP3.LUT R18, R5, 0x7, RZ, 0xc0, !PT ;  /* 0x0000000705127812 */ /* 0x000fe200078ec0ff */
[----:B------:R-:W-:-:S03]  /*0bc0*/  IMAD.MOV.U32 R8, RZ, RZ, RZ ;  /* 0x000000ffff087224 */ /* 0x000fc600078e00ff */
        /* <DEDUP_REMOVED lines=9> */
.L_x_7:
        /* <DEDUP_REMOVED lines=14> */
[C---:B--2---:R-:W-:Y:S02]  /*0d40*/  LOP3.LUT R20, R11.reuse, R20, R13, 0x96, !PT ;  /* 0x000000140b147212 */ /* 0x044fe400078e960d */
[----:B------:R-:W-:Y:S02]  /*0d50*/  SHF.R.U32.HI R13, RZ, UR4, R6 ;  /* 0x00000004ff0d7c19 */ /* 0x000fe40008011606 */
[----:B------:R-:W-:Y:S02]  /*0d60*/  LOP3.LUT R19, R20, UR12, RZ, 0xc0, !PT ;  /* 0x0000000c14137c12 */ /* 0x000fe4000f8ec0ff */
[----:B------:R-:W-:-:S03]  /*0d70*/  SHF.L.U32 R20, R11, UR4, RZ ;  /* 0x000000040b147c19 */ /* 0x000fc600080006ff */
[----:B------:R-:W-:Y:S01]  /*0d80*/  IMAD.WIDE.U32 R6, R19, -0x4e31916d, RZ ;  /* 0xb1ce6e9313067825 */ /* 0x000fe200078e00ff */
[----:B------:R-:W-:-:S03]  /*0d90*/  LOP3.LUT R13, R13, UR13, R20, 0xc8, !PT ;  /* 0x0000000d0d0d7c12 */ /* 0x000fc6000f8ec814 */
[----:B------:R-:W-:Y:S01]  /*0da0*/  IMAD R19, R19, -0x2d48bbf9, R7 ;  /* 0xd2b7440713137824 */ /* 0x000fe200078e0207 */
[----:B------:R-:W-:Y:S02]  /*0db0*/  SHF.R.U32.HI R11, RZ, UR4, R6 ;  /* 0x00000004ff0b7c19 */ /* 0x000fe40008011606 */
[C---:B------:R-:W-:Y:S02]  /*0dc0*/  SHF.L.U32 R20, R13.reuse, UR4, RZ ;  /* 0x000000040d147c19 */ /* 0x040fe400080006ff */
[----:B---3--:R-:W-:Y:S02]  /*0dd0*/  LOP3.LUT R22, R13, R22, R19, 0x96, !PT ;  /* 0x000000160d167212 */ /* 0x008fe400078e9613 */
[----:B------:R-:W-:Y:S02]  /*0de0*/  LOP3.LUT R11, R11, UR13, R20, 0xc8, !PT ;  /* 0x0000000d0b0b7c12 */ /* 0x000fe4000f8ec814 */
[----:B------:R-:W-:-:S05]  /*0df0*/  LOP3.LUT R19, R22, UR12, RZ, 0xc0, !PT ;  /* 0x0000000c16137c12 */ /* 0x000fca000f8ec0ff */
[----:B------:R-:W-:-:S04]  /*0e00*/  IMAD.WIDE.U32 R6, R19, -0x4e31916d, RZ ;  /* 0xb1ce6e9313067825 */ /* 0x000fc800078e00ff */
[----:B------:R-:W-:Y:S01]  /*0e10*/  IMAD R19, R19, -0x2d48bbf9, R7 ;  /* 0xd2b7440713137824 */ /* 0x000fe200078e0207 */
[----:B------:R-:W-:-:S04]  /*0e20*/  SHF.R.U32.HI R13, RZ, UR4, R6 ;  /* 0x00000004ff0d7c19 */ /* 0x000fc80008011606 */
[----:B----4-:R-:W-:-:S04]  /*0e30*/  LOP3.LUT R16, R11, R16, R19, 0x96, !PT ;  /* 0x000000100b107212 */ /* 0x010fc800078e9613 */
[----:B------:R-:W-:Y:S02]  /*0e40*/  LOP3.LUT R19, R16, UR12, RZ, 0xc0, !PT ;  /* 0x0000000c10137c12 */ /* 0x000fe4000f8ec0ff */
[----:B------:R-:W-:-:S03]  /*0e50*/  SHF.L.U32 R16, R11, UR4, RZ ;  /* 0x000000040b107c19 */ /* 0x000fc600080006ff */
[----:B------:R-:W-:Y:S01]  /*0e60*/  IMAD.WIDE.U32 R6, R19, -0x4e31916d, RZ ;  /* 0xb1ce6e9313067825 */ /* 0x000fe200078e00ff */
[----:B------:R-:W-:-:S03]  /*0e70*/  LOP3.LUT R16, R13, UR13, R16, 0xc8, !PT ;  /* 0x0000000d0d107c12 */ /* 0x000fc6000f8ec810 */
[----:B------:R-:W-:Y:S01]  /*0e80*/  IMAD R19, R19, -0x2d48bbf9, R7 ;  /* 0xd2b7440713137824 */ /* 0x000fe200078e0207 */
[----:B------:R-:W-:-:S04]  /*0e90*/  SHF.R.U32.HI R11, RZ, UR4, R6 ;  /* 0x00000004ff0b7c19 */ /* 0x000fc80008011606 */
[C---:B-----5:R-:W-:Y:S02]  /*0ea0*/  LOP3.LUT R15, R16.reuse, R15, R19, 0x96, !PT ;  /* 0x0000000f100f7212 */ /* 0x060fe400078e9613 */
[----:B------:R-:W-:Y:S02]  /*0eb0*/  SHF.L.U32 R16, R16, UR4, RZ ;  /* 0x0000000410107c19 */ /* 0x000fe400080006ff */
[----:B------:R-:W-:Y:S02]  /*0ec0*/  LOP3.LUT R15, R15, UR12, RZ, 0xc0, !PT ;  /* 0x0000000c0f0f7c12 */ /* 0x000fe4000f8ec0ff */
[----:B------:R-:W-:-:S03]  /*0ed0*/  LOP3.LUT R11, R11, UR13, R16, 0xc8, !PT ;  /* 0x0000000d0b0b7c12 */ /* 0x000fc6000f8ec810 */
[----:B------:R-:W-:-:S04]  /*0ee0*/  IMAD.WIDE.U32 R6, R15, -0x4e31916d, RZ ;  /* 0xb1ce6e930f067825 */ /* 0x000fc800078e00ff */
[----:B------:R-:W-:Y:S01]  /*0ef0*/  IMAD R15, R15, -0x2d48bbf9, R7 ;  /* 0xd2b744070f0f7824 */ /* 0x000fe200078e0207 */
[----:B------:R-:W-:-:S04]  /*0f00*/  SHF.R.U32.HI R13, RZ, UR4, R6 ;  /* 0x00000004ff0d7c19 */ /* 0x000fc80008011606 */
[----:B------:R-:W-:-:S04]  /*0f10*/  LOP3.LUT R14, R11, R14, R15, 0x96, !PT ;  /* 0x0000000e0b0e7212 */ /* 0x000fc800078e960f */
[----:B------:R-:W-:Y:S02]  /*0f20*/  LOP3.LUT R15, R14, UR12, RZ, 0xc0, !PT ;  /* 0x0000000c0e0f7c12 */ /* 0x000fe4000f8ec0ff */
[----:B------:R-:W-:-:S03]  /*0f30*/  SHF.L.U32 R14, R11, UR4, RZ ;  /* 0x000000040b0e7c19 */ /* 0x000fc600080006ff */
[----:B------:R-:W-:Y:S01]  /*0f40*/  IMAD.WIDE.U32 R6, R15, -0x4e31916d, RZ ;  /* 0xb1ce6e930f067825 */ /* 0x000fe200078e00ff */
[----:B------:R-:W-:-:S03]  /*0f50*/  LOP3.LUT R13, R13, UR13, R14, 0xc8, !PT ;  /* 0x0000000d0d0d7c12 */ /* 0x000fc6000f8ec80e */
[----:B------:R-:W-:Y:S01]  /*0f60*/  IMAD R15, R15, -0x2d48bbf9, R7 ;  /* 0xd2b744070f0f7824 */ /* 0x000fe200078e0207 */
[----:B------:R-:W-:-:S04]  /*0f70*/  SHF.R.U32.HI R11, RZ, UR4, R6 ;  /* 0x00000004ff0b7c19 */ /* 0x000fc80008011606 */
[----:B------:R-:W-:-:S04]  /*0f80*/  LOP3.LUT R12, R13, R12, R15, 0x96, !PT ;  /* 0x0000000c0d0c7212 */ /* 0x000fc800078e960f */
[----:B------:R-:W-:Y:S02]  /*0f90*/  LOP3.LUT R15, R12, UR12, RZ, 0xc0, !PT ;  /* 0x0000000c0c0f7c12 */ /* 0x000fe4000f8ec0ff */
[----:B------:R-:W-:-:S03]  /*0fa0*/  SHF.L.U32 R12, R13, UR4, RZ ;  /* 0x000000040d0c7c19 */ /* 0x000fc600080006ff */
[----:B------:R-:W-:Y:S01]  /*0fb0*/  IMAD.WIDE.U32 R6, R15, -0x4e31916d, RZ ;  /* 0xb1ce6e930f067825 */ /* 0x000fe200078e00ff */
[----:B------:R-:W-:-:S03]  /*0fc0*/  LOP3.LUT R11, R11, UR13, R12, 0xc8, !PT ;  /* 0x0000000d0b0b7c12 */ /* 0x000fc6000f8ec80c */
[----:B------:R-:W-:-:S05]  /*0fd0*/  IMAD R15, R15, -0x2d48bbf9, R7 ;  /* 0xd2b744070f0f7824 */ /* 0x000fca00078e0207 */
[C---:B------:R-:W-:Y:S02]  /*0fe0*/  LOP3.LUT R10, R11.reuse, R10, R15, 0x96, !PT ;  /* 0x0000000a0b0a7212 */ /* 0x040fe400078e960f */
[----:B------:R-:W-:Y:S02]  /*0ff0*/  SHF.L.U32 R11, R11, UR4, RZ ;  /* 0x000000040b0b7c19 */ /* 0x000fe400080006ff */
[----:B------:R-:W-:Y:S02]  /*1000*/  LOP3.LUT R13, R10, UR12, RZ, 0xc0, !PT ;  /* 0x0000000c0a0d7c12 */ /* 0x000fe4000f8ec0ff */
[----:B------:R-:W-:-:S03]  /*1010*/  SHF.R.U32.HI R10, RZ, UR4, R6 ;  /* 0x00000004ff0a7c19 */ /* 0x000fc60008011606 */
[----:B------:R-:W-:Y:S01]  /*1020*/  IMAD.WIDE.U32 R6, R13, -0x4e31916d, RZ ;  /* 0xb1ce6e930d067825 */ /* 0x000fe200078e00ff */
[----:B------:R-:W-:-:S03]  /*1030*/  LOP3.LUT R10, R10, UR13, R11, 0xc8, !PT ;  /* 0x0000000d0a0a7c12 */ /* 0x000fc6000f8ec80b */
[----:B------:R-:W-:Y:S01]  /*1040*/  IMAD R13, R13, -0x2d48bbf9, R7 ;  /* 0xd2b744070d0d7824 */ /* 0x000fe200078e0207 */
[----:B------:R-:W-:Y:S02]  /*1050*/  SHF.R.U32.HI R6, RZ, UR4, R6 ;  /* 0x00000004ff067c19 */ /* 0x000fe40008011606 */
[C---:B------:R-:W-:Y:S02]  /*1060*/  SHF.L.U32 R11, R10.reuse, UR4, RZ ;  /* 0x000000040a0b7c19 */ /* 0x040fe400080006ff */
[----:B------:R-:W-:Y:S02]  /*1070*/  LOP3.LUT R9, R10, R9, R13, 0x96, !PT ;  /* 0x000000090a097212 */ /* 0x000fe400078e960d */
[----:B------:R-:W-:Y:S02]  /*1080*/  LOP3.LUT R11, R6, UR13, R11, 0xc8, !PT ;  /* 0x0000000d060b7c12 */ /* 0x000fe4000f8ec80b */
[----:B------:R-:W-:Y:S01]  /*1090*/  LOP3.LUT R13, R9, UR12, RZ, 0xc0, !PT ;  /* 0x0000000c090d7c12 */ /* 0x000fe2000f8ec0ff */
[----:B------:R-:W-:Y:S06]  /*10a0*/  @P1 BRA `(.L_x_7) ;  /* 0xfffffff800ec1947 */ /* 0x000fec000383ffff */
.L_x_6:
        /* <DEDUP_REMOVED lines=13> */
[----:B------:R-:W-:Y:S01]  /*1180*/  SHF.R.U32.HI R9, RZ, UR4, R2 ;  /* 0x00000004ff097c19 */ /* 0x000fe20008011602 */
[----:B------:R-:W-:-:S03]  /*1190*/  VIADD R8, R8, 0x4 ;  /* 0x0000000408087836 */ /* 0x000fc60000000000 */
[----:B--2---:R-:W-:-:S04]  /*11a0*/  LOP3.LUT R10, R11, R10, R13, 0x96, !PT ;  /* 0x0000000a0b0a7212 */ /* 0x004fc800078e960d */
[----:B------:R-:W-:Y:S02]  /*11b0*/  LOP3.LUT R13, R10, UR12, RZ, 0xc0, !PT ;  /* 0x0000000c0a0d7c12 */ /* 0x000fe4000f8ec0ff */
[----:B------:R-:W-:-:S03]  /*11c0*/  SHF.L.U32 R10, R11, UR4, RZ ;  /* 0x000000040b0a7c19 */ /* 0x000fc600080006ff */
[----:B------:R-:W-:Y:S01]  /*11d0*/  IMAD.WIDE.U32 R2, R13, -0x4e31916d, RZ ;  /* 0xb1ce6e930d027825 */ /* 0x000fe200078e00ff */
[----:B------:R-:W-:-:S03]  /*11e0*/  LOP3.LUT R9, R9, UR13, R10, 0xc8, !PT ;  /* 0x0000000d09097c12 */ /* 0x000fc6000f8ec80a */
[----:B------:R-:W-:Y:S01]  /*11f0*/  IMAD R13, R13, -0x2d48bbf9, R3 ;  /* 0xd2b744070d0d7824 */ /* 0x000fe200078e0203 */
[----:B------:R-:W-:-:S04]  /*1200*/  SHF.R.U32.HI R10, RZ, UR4, R2 ;  /* 0x00000004ff0a7c19 */ /* 0x000fc80008011602 */
[C---:B---3--:R-:W-:Y:S02]  /*1210*/  LOP3.LUT R16, R9.reuse, R16, R13, 0x96, !PT ;  /* 0x0000001009107212 */ /* 0x048fe400078e960d */
[----:B------:R-:W-:Y:S02]  /*1220*/  SHF.L.U32 R9, R9, UR4, RZ ;  /* 0x0000000409097c19 */ /* 0x000fe400080006ff */
[----:B------:R-:W-:Y:S02]  /*1230*/  LOP3.LUT R11, R16, UR12, RZ, 0xc0, !PT ;  /* 0x0000000c100b7c12 */ /* 0x000fe4000f8ec0ff */
[----:B------:R-:W-:-:S03]  /*1240*/  LOP3.LUT R10, R10, UR13, R9, 0xc8, !PT ;  /* 0x0000000d0a0a7c12 */ /* 0x000fc6000f8ec809 */
[----:B------:R-:W-:-:S04]  /*1250*/  IMAD.WIDE.U32 R2, R11, -0x4e31916d, RZ ;  /* 0xb1ce6e930b027825 */ /* 0x000fc800078e00ff */
[----:B------:R-:W-:-:S05]  /*1260*/  IMAD R11, R11, -0x2d48bbf9, R3 ;  /* 0xd2b744070b0b7824 */ /* 0x000fca00078e0203 */
[C---:B----4-:R-:W-:Y:S02]  /*1270*/  LOP3.LUT R7, R10.reuse, R7, R11, 0x96, !PT ;  /* 0x000000070a077212 */ /* 0x050fe400078e960b */
        /* <DEDUP_REMOVED lines=8> */
[----:B-----5:R-:W-:Y:S02]  /*1300*/  LOP3.LUT R6, R7, R6, R9, 0x96, !PT ;  /* 0x0000000607067212 */ /* 0x020fe400078e9609 */
[----:B------:R-:W-:Y:S02]  /*1310*/  LOP3.LUT R11, R2, UR13, R11, 0xc8, !PT ;  /* 0x0000000d020b7c12 */ /* 0x000fe4000f8ec80b */
[----:B------:R-:W-:-:S07]  /*1320*/  LOP3.LUT R13, R6, UR12, RZ, 0xc0, !PT ;  /* 0x0000000c060d7c12 */ /* 0x000fce000f8ec0ff */
.L_x_8:
[----:B------:R-:W-:Y:S05]  /*1330*/  @!P1 BRA `(.L_x_0) ;  /* 0x0000000000809947 */ /* 0x000fea0003800000 */
[----:B------:R-:W-:Y:S02]  /*1340*/  ISETP.NE.AND P0, PT, R12, 0x1, PT ;  /* 0x000000010c00780c */ /* 0x000fe40003f05270 */
[----:B------:R-:W-:-:S04]  /*1350*/  LOP3.LUT R5, R5, 0x1, RZ, 0xc0, !PT ;  /* 0x0000000105057812 */ /* 0x000fc800078ec0ff */
[----:B------:R-:W-:-:S07]  /*1360*/  ISETP.NE.U32.AND P1, PT, R5, 0x1, PT ;  /* 0x000000010500780c */ /* 0x000fce0003f25070 */
[----:B------:R-:W0:Y:S02]  /*1370*/  @P0 LDC.64 R2, c[0x0][0x3b0] ;  /* 0x0000ec00ff020b82 */ /* 0x000e240000000a00 */
[----:B0-----:R-:W-:-:S06]  /*1380*/  @P0 IMAD.WIDE.U32 R6, R8, 0x4, R2 ;  /* 0x0000000408060825 */ /* 0x001fcc00078e0002 */
[----:B------:R-:W0:Y:S01]  /*1390*/  @!P1 LDC.64 R2, c[0x0][0x3b0] ;  /* 0x0000ec00ff029b82 */ /* 0x000e220000000a00 */
[----:B------:R-:W2:Y:S04]  /*13a0*/  @P0 LDG.E R5, desc[UR8][R6.64] ;  /* 0x0000000806050981 */ /* 0x000ea8000c1e1900 */
[----:B------:R1:W3:Y:S01]  /*13b0*/  @P0 LDG.E R12, desc[UR8][R6.64+0x4] ;  /* 0x00000408060c0981 */ /* 0x0002e2000c1e1900 */
[----:B------:R-:W-:-:S04]  /*13c0*/  @P0 VIADD R8, R8, 0x2 ;  /* 0x0000000208080836 */ /* 0x000fc80000000000 */
[----:B0-----:R-:W-:-:S06]  /*13d0*/  @!P1 IMAD.WIDE.U32 R8, R8, 0x4, R2 ;  /* 0x0000000408089825 */ /* 0x001fcc00078e0002 */
[----:B------:R-:W4:Y:S01]  /*13e0*/  @!P1 LDG.E R8, desc[UR8][R8.64] ;  /* 0x0000000808089981 */ /* 0x000f22000c1e1900 */
[----:B------:R-:W-:-:S04]  /*13f0*/  @P0 IMAD.WIDE.U32 R2, R13, -0x4e31916d, RZ ;  /* 0xb1ce6e930d020825 */ /* 0x000fc800078e00ff */
[----:B------:R-:W-:-:S05]  /*1400*/  @P0 IMAD R10, R13, -0x2d48bbf9, R3 ;  /* 0xd2b744070d0a0824 */ /* 0x000fca00078e0203 */
[C---:B--2---:R-:W-:Y:S02]  /*1410*/  @P0 LOP3.LUT R5, R11.reuse, R5, R10, 0x96, !PT ;  /* 0x000000050b050212 */ /* 0x044fe400078e960a */
[----:B------:R-:W-:Y:S02]  /*1420*/  @P0 SHF.L.U32 R10, R11, UR4, RZ ;  /* 0x000000040b0a0c19 */ /* 0x000fe400080006ff */
[----:B------:R-:W-:Y:S02]  /*1430*/  @P0 LOP3.LUT R15, R5, UR12, RZ, 0xc0, !PT ;  /* 0x0000000c050f0c12 */ /* 0x000fe4000f8ec0ff */
[----:B------:R-:W-:-:S03]  /*1440*/  @P0 SHF.R.U32.HI R5, RZ, UR4, R2 ;  /* 0x00000004ff050c19 */ /* 0x000fc60008011602 */
[----:B------:R-:W-:Y:S01]  /*1450*/  @P0 IMAD.WIDE.U32 R2, R15, -0x4e31916d, RZ ;  /* 0xb1ce6e930f020825 */ /* 0x000fe200078e00ff */
[----:B------:R-:W-:-:S03]  /*1460*/  @P0 LOP3.LUT R5, R5, UR13, R10, 0xc8, !PT ;  /* 0x0000000d05050c12 */ /* 0x000fc6000f8ec80a */
[----:B-1----:R-:W-:-:S05]  /*1470*/  @P0 IMAD R6, R15, -0x2d48bbf9, R3 ;  /* 0xd2b744070f060824 */ /* 0x002fca00078e0203 */
[C---:B---3--:R-:W-:Y:S02]  /*1480*/  @P0 LOP3.LUT R6, R5.reuse, R12, R6, 0x96, !PT ;  /* 0x0000000c05060212 */ /* 0x048fe400078e9606 */
[----:B------:R-:W-:Y:S02]  /*1490*/  @P0 SHF.L.U32 R5, R5, UR4, RZ ;  /* 0x0000000405050c19 */ /* 0x000fe400080006ff */
[----:B------:R-:W-:Y:S02]  /*14a0*/  @P0 LOP3.LUT R13, R6, UR12, RZ, 0xc0, !PT ;  /* 0x0000000c060d0c12 */ /* 0x000fe4000f8ec0ff */
[----:B------:R-:W-:-:S03]  /*14b0*/  @P0 SHF.R.U32.HI R6, RZ, UR4, R2 ;  /* 0x00000004ff060c19 */ /* 0x000fc60008011602 */
[----:B------:R-:W-:Y:S01]  /*14c0*/  @!P1 IMAD.WIDE.U32 R2, R13, -0x4e31916d, RZ ;  /* 0xb1ce6e930d029825 */ /* 0x000fe200078e00ff */
[----:B------:R-:W-:-:S03]  /*14d0*/  @P0 LOP3.LUT R11, R6, UR13, R5, 0xc8, !PT ;  /* 0x0000000d060b0c12 */ /* 0x000fc6000f8ec805 */
[----:B------:R-:W-:Y:S01]  /*14e0*/  @!P1 IMAD R3, R13, -0x2d48bbf9, R3 ;  /* 0xd2b744070d039824 */ /* 0x000fe200078e0203 */
[----:B------:R-:W-:Y:S02]  /*14f0*/  @!P1 SHF.R.U32.HI R2, RZ, UR4, R2 ;  /* 0x00000004ff029c19 */ /* 0x000fe40008011602 */
[C---:B------:R-:W-:Y:S02]  /*1500*/  @!P1 SHF.L.U32 R5, R11.reuse, UR4, RZ ;  /* 0x000000040b059c19 */ /* 0x040fe400080006ff */
[----:B----4-:R-:W-:Y:S02]  /*1510*/  @!P1 LOP3.LUT R8, R11, R8, R3, 0x96, !PT ;  /* 0x000000080b089212 */ /* 0x010fe400078e9603 */
[----:B------:R-:W-:Y:S02]  /*1520*/  @!P1 LOP3.LUT R11, R2, UR13, R5, 0xc8, !PT ;  /* 0x0000000d020b9c12 */ /* 0x000fe4000f8ec805 */
[----:B------:R-:W-:-:S07]  /*1530*/  @!P1 LOP3.LUT R13, R8, UR12, RZ, 0xc0, !PT ;  /* 0x0000000c080d9c12 */ /* 0x000fce000f8ec0ff */
.L_x_0:
[----:B------:R-:W0:Y:S01]  /*1540*/  LDCU.64 UR4, c[0x0][0x388] ;  /* 0x00007100ff0477ac */ /* 0x000e220008000a00 */
[C---:B------:R-:W-:Y:S02]  /*1550*/  SHF.L.U32 R2, R13.reuse, UR10, RZ ;  /* 0x0000000a0d027c19 */ /* 0x040fe400080006ff */
[----:B------:R-:W-:Y:S02]  /*1560*/  SHF.L.U64.HI R3, R13, UR10, RZ ;  /* 0x0000000a0d037c19 */ /* 0x000fe400080102ff */
[----:B------:R-:W-:Y:S02]  /*1570*/  LOP3.LUT R2, R2, R11, RZ, 0xfc, !PT ;  /* 0x0000000b02027212 */ /* 0x000fe400078efcff */
[----:B0-----:R-:W-:-:S04]  /*1580*/  IADD3 R6, P0, PT, R0, UR4, RZ ;  /* 0x0000000400067c10 */ /* 0x001fc8000ff1e0ff */
[----:B------:R-:W-:-:S05]  /*1590*/  IADD3.X R7, PT, PT, R4, UR5, RZ, P0, !PT ;  /* 0x0000000504077c10 */ /* 0x000fca00087fe4ff */
[----:B------:R-:W-:Y:S01]  /*15a0*/  STG.E.64 desc[UR8][R6.64], R2 ;  /* 0x0000000206007986 */ /* 0x000fe2000c101b08 */
[----:B------:R-:W-:Y:S05]  /*15b0*/  EXIT ;  /* 0x000000000000794d */ /* 0x000fea0003800000 */
.L_x_9:
[----:B------:R-:W-:-:S00]  /*15c0*/  BRA `(.L_x_9) ;  /* 0xfffffffc00fc7947 */ /* 0x000fc0000383ffff */
[----:B------:R-:W-:-:S00]  /*15d0*/  NOP ;  /* 0x0000000000007918 */ /* 0x000fc00000000000 */
        /* <DEDUP_REMOVED lines=10> */
.L_x_10:


//--------------------- .nv.shared.reserved.0     --------------------------
	.section	.nv.shared.reserved.0,"aw",@nobits
	.weak		__nv_reservedSMEM_offset_0_alias
	.size		__nv_reservedSMEM_offset_0_alias, 0, 64
	.other		__nv_reservedSMEM_offset_0_alias,@"STO_CUDA_RESERVED_SHARED STV_DEFAULT"
__nv_reservedSMEM_offset_0_alias:
	.zero		0
	.zero		64


//--------------------- .nv.constant0._Z20variablePhiloxKernelPKmPmmiijjiPKj --------------------------
	.section	.nv.constant0._Z20variablePhiloxKernelPKmPmmiijjiPKj,"a",@progbits
	.sectionflags	@""
	.align	4
.nv.constant0._Z20variablePhiloxKernelPKmPmmiijjiPKj:
	.zero		952


//--------------------- SYMBOLS --------------------------

	.type		.nv.reservedSmem.offset0,@object
	.size		.nv.reservedSmem.offset0,0x4
